	.target	sm_90a

	.elftype	@"ET_EXEC"


//--------------------- .note.nv.tkinfo           --------------------------
	.section	.note.nv.tkinfo,"",@"SHT_NOTE"
	.sectionflags	@"SHF_NOTE_NV_TKINFO"
	.tkinfo
        /*0018*/ 	.word	0x00000002
        /*0030*/ 	.string	""
        /*0030*/ 	.string	"ptxas"
        /*0030*/ 	.string	"Cuda compilation tools, release 13.0, V13.0.88"
        /*0030*/ 	.string	"Build cuda_13.0.r13.0/compiler.36424714_0"
        /*0030*/ 	.string	"-v  -suppress-debug-info  -lineinfo  -arch sm_90a "



//--------------------- .note.nv.cuinfo           --------------------------
	.section	.note.nv.cuinfo,"",@"SHT_NOTE"
	.sectionflags	@"SHF_NOTE_NV_CUINFO"
        /*0018*/ 	.short	0x0002
        /*001a*/ 	.short	0x005a
        /*001c*/ 	.short	0x0082
	.zero		2


//--------------------- .nv.info                  --------------------------
	.section	.nv.info,"",@"SHT_CUDA_INFO"
	.align	4


	//----- nvinfo : EIATTR_REGCOUNT
	.align		4
        /*0000*/ 	.byte	0x04, 0x2f
        /*0002*/ 	.short	(.L_1 - .L_0)
	.align		4
.L_0:
        /*0004*/ 	.word	index@(gluon_wgmma)
        /*0008*/ 	.word	0x000000ff


	//----- nvinfo : EIATTR_FRAME_SIZE
	.align		4
.L_1:
        /*000c*/ 	.byte	0x04, 0x11
        /*000e*/ 	.short	(.L_3 - .L_2)
	.align		4
.L_2:
        /*0010*/ 	.word	index@(gluon_wgmma)
        /*0014*/ 	.word	0x00000270


	//----- nvinfo : EIATTR_MIN_STACK_SIZE
	.align		4
.L_3:
        /*0018*/ 	.byte	0x04, 0x12
        /*001a*/ 	.short	(.L_5 - .L_4)
	.align		4
.L_4:
        /*001c*/ 	.word	index@(gluon_wgmma)
        /*0020*/ 	.word	0x00000270
.L_5:


//--------------------- .nv.compat                --------------------------
	.section	.nv.compat,"",@"SHT_CUDA_COMPAT_INFO"
	.align	4
        /*0000*/ 	.byte	0x02, 0x09, 0x01, 0x00, 0x02, 0x02, 0x04, 0x00, 0x02, 0x05, 0x05, 0x00, 0x03, 0x07, 0x01, 0x01
        /*0010*/ 	.byte	0x02, 0x03, 0x03, 0x00, 0x02, 0x06, 0x01, 0x00, 0x04, 0x0b, 0x08, 0x00, 0x00, 0x00, 0x00, 0x00
        /*0020*/ 	.byte	0x00, 0x00, 0x00, 0x00


//--------------------- .nv.info.gluon_wgmma      --------------------------
	.section	.nv.info.gluon_wgmma,"",@"SHT_CUDA_INFO"
	.sectionflags	@""
	.align	4


	//----- nvinfo : EIATTR_CUDA_API_VERSION
	.align		4
        /*0000*/ 	.byte	0x04, 0x37
        /*0002*/ 	.short	(.L_7 - .L_6)
.L_6:
        /*0004*/ 	.word	0x00000082


	//----- nvinfo : EIATTR_KPARAM_INFO
	.align		4
.L_7:
        /*0008*/ 	.byte	0x04, 0x17
        /*000a*/ 	.short	(.L_9 - .L_8)
.L_8:
        /*000c*/ 	.word	0x00000000
        /*0010*/ 	.short	0x000a
        /*0012*/ 	.short	0x0048
        /*0014*/ 	.byte	0x00, 0xf4, 0x21, 0x00


	//----- nvinfo : EIATTR_KPARAM_INFO
	.align		4
.L_9:
        /*0018*/ 	.byte	0x04, 0x17
        /*001a*/ 	.short	(.L_11 - .L_10)
.L_10:
        /*001c*/ 	.word	0x00000000
        /*0020*/ 	.short	0x0009
        /*0022*/ 	.short	0x0040
        /*0024*/ 	.byte	0x00, 0xf4, 0x21, 0x00


	//----- nvinfo : EIATTR_KPARAM_INFO
	.align		4
.L_11:
        /*0028*/ 	.byte	0x04, 0x17
        /*002a*/ 	.short	(.L_13 - .L_12)
.L_12:
        /*002c*/ 	.word	0x00000000
        /*0030*/ 	.short	0x0008
        /*0032*/ 	.short	0x0038
        /*0034*/ 	.byte	0x00, 0xf0, 0x21, 0x00


	//----- nvinfo : EIATTR_KPARAM_INFO
	.align		4
.L_13:
        /*0038*/ 	.byte	0x04, 0x17
        /*003a*/ 	.short	(.L_15 - .L_14)
.L_14:
        /*003c*/ 	.word	0x00000000
        /*0040*/ 	.short	0x0007
        /*0042*/ 	.short	0x0030
        /*0044*/ 	.byte	0x00, 0xf0, 0x21, 0x00


	//----- nvinfo : EIATTR_KPARAM_INFO
	.align		4
.L_15:
        /*0048*/ 	.byte	0x04, 0x17
        /*004a*/ 	.short	(.L_17 - .L_16)
.L_16:
        /*004c*/ 	.word	0x00000000
        /*0050*/ 	.short	0x0006
        /*0052*/ 	.short	0x0028
        /*0054*/ 	.byte	0x00, 0xf0, 0x21, 0x00


	//----- nvinfo : EIATTR_KPARAM_INFO
	.align		4
.L_17:
        /*0058*/ 	.byte	0x04, 0x17
        /*005a*/ 	.short	(.L_19 - .L_18)
.L_18:
        /*005c*/ 	.word	0x00000000
        /*0060*/ 	.short	0x0005
        /*0062*/ 	.short	0x0020
        /*0064*/ 	.byte	0x00, 0xf0, 0x11, 0x00


	//----- nvinfo : EIATTR_KPARAM_INFO
	.align		4
.L_19:
        /*0068*/ 	.byte	0x04, 0x17
        /*006a*/ 	.short	(.L_21 - .L_20)
.L_20:
        /*006c*/ 	.word	0x00000000
        /*0070*/ 	.short	0x0004
        /*0072*/ 	.short	0x001c
        /*0074*/ 	.byte	0x00, 0xf0, 0x11, 0x00


	//----- nvinfo : EIATTR_KPARAM_INFO
	.align		4
.L_21:
        /*0078*/ 	.byte	0x04, 0x17
        /*007a*/ 	.short	(.L_23 - .L_22)
.L_22:
        /*007c*/ 	.word	0x00000000
        /*0080*/ 	.short	0x0003
        /*0082*/ 	.short	0x0018
        /*0084*/ 	.byte	0x00, 0xf0, 0x11, 0x00


	//----- nvinfo : EIATTR_KPARAM_INFO
	.align		4
.L_23:
        /*0088*/ 	.byte	0x04, 0x17
        /*008a*/ 	.short	(.L_25 - .L_24)
.L_24:
        /*008c*/ 	.word	0x00000000
        /*0090*/ 	.short	0x0002
        /*0092*/ 	.short	0x0010
        /*0094*/ 	.byte	0x00, 0xf4, 0x21, 0x00


	//----- nvinfo : EIATTR_KPARAM_INFO
	.align		4
.L_25:
        /*0098*/ 	.byte	0x04, 0x17
        /*009a*/ 	.short	(.L_27 - .L_26)
.L_26:
        /*009c*/ 	.word	0x00000000
        /*00a0*/ 	.short	0x0001
        /*00a2*/ 	.short	0x0008
        /*00a4*/ 	.byte	0x00, 0xf4, 0x21, 0x00


	//----- nvinfo : EIATTR_KPARAM_INFO
	.align		4
.L_27:
        /*00a8*/ 	.byte	0x04, 0x17
        /*00aa*/ 	.short	(.L_29 - .L_28)
.L_28:
        /*00ac*/ 	.word	0x00000000
        /*00b0*/ 	.short	0x0000
        /*00b2*/ 	.short	0x0000
        /*00b4*/ 	.byte	0x00, 0xf4, 0x21, 0x00


	//----- nvinfo : EIATTR_SPARSE_MMA_MASK
	.align		4
.L_29:
        /*00b8*/ 	.byte	0x03, 0x50
        /*00ba*/ 	.short	0x0000


	//----- nvinfo : EIATTR_MAXREG_COUNT
	.align		4
        /*00bc*/ 	.byte	0x03, 0x1b
        /*00be*/ 	.short	0x00ff


	//----- nvinfo : EIATTR_NUM_BARRIERS
	.align		4
        /*00c0*/ 	.byte	0x02, 0x4c
        /*00c2*/ 	.byte	0x01
	.zero		1


	//----- nvinfo : EIATTR_ANNOTATIONS
	.align		4
        /*00c4*/ 	.byte	0x04, 0x55
        /*00c6*/ 	.short	(.L_31 - .L_30)


	//   ....[0]....
.L_30:
        /*00c8*/ 	.word	0x00000001
        /*00cc*/ 	.byte	0x50, 0x11, 0x00, 0x00, 0x01, 0x00, 0x00, 0x00, 0xa0, 0x12, 0x00, 0x00, 0x01, 0x00, 0x00, 0x00
        /* <DEDUP_REMOVED lines=272> */
        /*11dc*/ 	.byte	0x30, 0x44, 0x00, 0x00, 0x01, 0x00, 0x00, 0x00, 0x40, 0x44, 0x00, 0x00


	//----- nvinfo : EIATTR_MERCURY_ISA_VERSION
	.align		4
.L_31:
        /*11e8*/ 	.byte	0x03, 0x5f
        /*11ea*/ 	.short	0x0101


	//----- nvinfo : EIATTR_INT_WARP_WIDE_INSTR_OFFSETS
	.align		4
        /*11ec*/ 	.byte	0x04, 0x31
        /*11ee*/ 	.short	(.L_33 - .L_32)


	//   ....[0]....
.L_32:
        /*11f0*/ 	.word	0x000012d0


	//   ....[1]....
        /*11f4*/ 	.word	0x000012f0


	//   ....[2]....
        /*11f8*/ 	.word	0x00001310


	//   ....[3]....
        /*11fc*/ 	.word	0x00001430


	//   ....[4]....
        /*1200*/ 	.word	0x00001450


	//   ....[5]....
        /*1204*/ 	.word	0x00002d80


	//   ....[6]....
        /*1208*/ 	.word	0x00002d90


	//   ....[7]....
        /*120c*/ 	.word	0x00002e00


	//   ....[8]....
        /*1210*/ 	.word	0x00002e10


	//   ....[9]....
        /*1214*/ 	.word	0x00004680


	//   ....[10]....
        /*1218*/ 	.word	0x000046a0


	//----- nvinfo : EIATTR_COOP_GROUP_MASK_REGIDS
	.align		4
.L_33:
        /*121c*/ 	.byte	0x04, 0x29
        /*121e*/ 	.short	(.L_35 - .L_34)


	//   ....[0]....
.L_34:
        /*1220*/ 	.word	0xffffffff


	//   ....[1]....
        /*1224*/ 	.word	0xffffffff


	//   ....[2]....
        /*1228*/ 	.word	0xffffffff


	//----- nvinfo : EIATTR_COOP_GROUP_INSTR_OFFSETS
	.align		4
.L_35:
        /*122c*/ 	.byte	0x04, 0x28
        /*122e*/ 	.short	(.L_37 - .L_36)


	//   ....[0]....
.L_36:
        /*1230*/ 	.word	0x00000160


	//   ....[1]....
        /*1234*/ 	.word	0x00000730


	//   ....[2]....
        /*1238*/ 	.word	0x00000ce0


	//----- nvinfo : EIATTR_MBARRIER_INSTR_OFFSETS
	.align		4
.L_37:
        /*123c*/ 	.byte	0x04, 0x39
        /*123e*/ 	.short	(.L_39 - .L_38)


	//   ....[0]....
.L_38:
        /*1240*/ 	.word	0x00001b40
        /*1244*/ 	.word	0x000000ff
        /*1248*/ 	.word	0x00020000
        /*124c*/ 	.short	0x0100
        /*124e*/ 	.byte	0x14
	.zero		1


	//   ....[1]....
        /*1250*/ 	.word	0x00001cf0
        /*1254*/ 	.word	0x000000ff
        /*1258*/ 	.word	0x00020008
        /*125c*/ 	.short	0x0100
        /*125e*/ 	.byte	0x14
	.zero		1


	//   ....[2]....
        /*1260*/ 	.word	0x00001ea0
        /*1264*/ 	.word	0x000000ff
        /*1268*/ 	.word	0x00020010
        /*126c*/ 	.short	0x0100
        /*126e*/ 	.byte	0x14
	.zero		1


	//   ....[3]....
        /*1270*/ 	.word	0x00002050
        /*1274*/ 	.word	0x000000ff
        /*1278*/ 	.word	0x00020018
        /*127c*/ 	.short	0x0100
        /*127e*/ 	.byte	0x14
	.zero		1


	//   ....[4]....
        /*1280*/ 	.word	0x00002ec0
        /*1284*/ 	.word	0x000000ff
        /*1288*/ 	.word	0x00020000
        /*128c*/ 	.short	0x010a
        /*128e*/ 	.byte	0x13
	.zero		1


	//   ....[5]....
        /*1290*/ 	.word	0x00003b90
        /*1294*/ 	.word	0x000000ff
        /*1298*/ 	.word	0x00020000
        /*129c*/ 	.short	0x0108
        /*129e*/ 	.byte	0x14
	.zero		1


	//   ....[6]....
        /*12a0*/ 	.word	0x00003c00
        /*12a4*/ 	.word	0x000000ff
        /*12a8*/ 	.word	0x00020008
        /*12ac*/ 	.short	0x0108
        /*12ae*/ 	.byte	0x14
	.zero		1


	//   ....[7]....
        /*12b0*/ 	.word	0x00003c70
        /*12b4*/ 	.word	0x000000ff
        /*12b8*/ 	.word	0x00020010
        /*12bc*/ 	.short	0x0108
        /*12be*/ 	.byte	0x14
	.zero		1


	//   ....[8]....
        /*12c0*/ 	.word	0x000045c0
        /*12c4*/ 	.word	0x000000ff
        /*12c8*/ 	.word	0x00020018
        /*12cc*/ 	.short	0x0108
        /*12ce*/ 	.byte	0x14
	.zero		1


	//   ....[9]....
        /*12d0*/ 	.word	0x00005050
        /*12d4*/ 	.word	0x000000ff
        /*12d8*/ 	.word	0x00020000
        /*12dc*/ 	.short	0x010a
        /*12de*/ 	.byte	0x13
	.zero		1


	//----- nvinfo : EIATTR_NUM_MBARRIERS
	.align		4
.L_39:
        /*12e0*/ 	.byte	0x03, 0x38
        /*12e2*/ 	.short	0x0004


	//----- nvinfo : EIATTR_EXIT_INSTR_OFFSETS
	.align		4
        /*12e4*/ 	.byte	0x04, 0x1c
        /*12e6*/ 	.short	(.L_41 - .L_40)


	//   ....[0]....
.L_40:
        /*12e8*/ 	.word	0x00005040


	//----- nvinfo : EIATTR_REQNTID
	.align		4
.L_41:
        /*12ec*/ 	.byte	0x04, 0x10
        /*12ee*/ 	.short	(.L_43 - .L_42)
.L_42:
        /*12f0*/ 	.word	0x00000100
        /*12f4*/ 	.word	0x00000001
        /*12f8*/ 	.word	0x00000001


	//----- nvinfo : EIATTR_CRS_STACK_SIZE
	.align		4
.L_43:
        /*12fc*/ 	.byte	0x04, 0x1e
        /*12fe*/ 	.short	(.L_45 - .L_44)
.L_44:
        /*1300*/ 	.word	0x00000000


	//----- nvinfo : EIATTR_CBANK_PARAM_SIZE
	.align		4
.L_45:
        /*1304*/ 	.byte	0x03, 0x19
        /*1306*/ 	.short	0x0050


	//----- nvinfo : EIATTR_PARAM_CBANK
	.align		4
        /*1308*/ 	.byte	0x04, 0x0a
        /*130a*/ 	.short	(.L_47 - .L_46)
	.align		4
.L_46:
        /*130c*/ 	.word	index@(.nv.constant0.gluon_wgmma)
        /*1310*/ 	.short	0x0210
        /*1312*/ 	.short	0x0050


	//----- nvinfo : EIATTR_SW_WAR
	.align		4
.L_47:
        /*1314*/ 	.byte	0x04, 0x36
        /*1316*/ 	.short	(.L_49 - .L_48)
.L_48:
        /*1318*/ 	.word	0x00000008
.L_49:


//--------------------- .nv.callgraph             --------------------------
	.section	.nv.callgraph,"",@"SHT_CUDA_CALLGRAPH"
	.align	4
	.sectionentsize	8
	.align		4
        /*0000*/ 	.word	0x00000000
	.align		4
        /*0004*/ 	.word	0xffffffff
	.align		4
        /*0008*/ 	.word	0x00000000
	.align		4
        /*000c*/ 	.word	0xfffffffe
	.align		4
        /*0010*/ 	.word	0x00000000
	.align		4
        /*0014*/ 	.word	0xfffffffd
	.align		4
        /*0018*/ 	.word	0x00000000
	.align		4
        /*001c*/ 	.word	0xfffffffc


//--------------------- .text.gluon_wgmma         --------------------------
	.section	.text.gluon_wgmma,"ax",@progbits
	.align	128
        .global         gluon_wgmma
        .type           gluon_wgmma,@function
        .size           gluon_wgmma,(.L_x_52 - gluon_wgmma)
        .other          gluon_wgmma,@"STO_CUDA_ENTRY STV_DEFAULT"
gluon_wgmma:
.text.gluon_wgmma:
[----:B------:R-:W1:Y:S01]  /*0000*/  LDC R1, c[0x0][0x28] ;  /* 0x00000a00ff017b82 */ /* 0x000e620000000800 */
[----:B------:R-:W2:Y:S07]  /*0010*/  S2R R3, SR_TID.X ;  /* 0x0000000000037919 */ /* 0x000eae0000002100 */
[----:B------:R-:W3:Y:S01]  /*0020*/  S2UR UR4, SR_CgaCtaId ;  /* 0x00000000000479c3 */ /* 0x000ee20000008800 */
[----:B------:R-:W-:Y:S01]  /*0030*/  UMOV UR20, 0x400 ;  /* 0x0000040000147882 */ /* 0x000fe20000000000 */
[----:B------:R-:W-:Y:S01]  /*0040*/  ULDC UR6, c[0x0][0xc] ;  /* 0x0000030000067ab9 */ /* 0x000fe20000000800 */
[----:B------:R-:W-:Y:S01]  /*0050*/  ULDC.64 UR26, c[0x0][0x250] ;  /* 0x00009400001a7ab9 */ /* 0x000fe20000000a00 */
[----:B------:R-:W-:Y:S01]  /*0060*/  BSSY B0, `(.L_x_0) ;  /* 0x0000020000007945 */ /* 0x000fe20003800000 */
[----:B-1----:R-:W-:-:S03]  /*0070*/  VIADD R1, R1, 0xfffffd90 ;  /* 0xfffffd9001017836 */ /* 0x002fc60000000000 */
[----:B------:R-:W1:Y:S08]  /*0080*/  LDC R6, c[0x0][0x228] ;  /* 0x00008a00ff067b82 */ /* 0x000e700000000800 */
[----:B------:R-:W4:Y:S08]  /*0090*/  LDC R14, c[0x0][0x230] ;  /* 0x00008c00ff0e7b82 */ /* 0x000f300000000800 */
[----:B------:R-:W-:Y:S01]  /*00a0*/  S2UR UR30, SR_CTAID.Y ;  /* 0x00000000001e79c3 */ /* 0x000fe20000002600 */
[----:B---3--:R-:W-:-:S03]  /*00b0*/  ULEA UR20, UR4, UR20, 0x18 ;  /* 0x0000001404147291 */ /* 0x008fc6000f8ec03f */
[----:B------:R-:W-:Y:S01]  /*00c0*/  ULDC UR4, c[0x0][0x10] ;  /* 0x0000040000047ab9 */ /* 0x000fe20000000800 */
[----:B--2---:R-:W-:-:S03]  /*00d0*/  LOP3.LUT R2, R3, 0xff, RZ, 0xc0, !PT ;  /* 0x000000ff03027812 */ /* 0x004fc600078ec0ff */
[----:B------:R-:W2:Y:S01]  /*00e0*/  S2UR UR5, SR_CTAID.Z ;  /* 0x00000000000579c3 */ /* 0x000ea20000002700 */
[----:B-1----:R-:W-:Y:S01]  /*00f0*/  VIADD R6, R6, 0xffffffff ;  /* 0xffffffff06067836 */ /* 0x002fe20000000000 */
[C---:B------:R-:W-:Y:S02]  /*0100*/  ISETP.GE.U32.AND P0, PT, R2.reuse, 0x20, PT ;  /* 0x000000200200780c */ /* 0x040fe40003f06070 */
[C---:B------:R-:W-:Y:S02]  /*0110*/  ISETP.NE.U32.AND P2, PT, R2.reuse, RZ, PT ;  /* 0x000000ff0200720c */ /* 0x040fe40003f45070 */
[----:B------:R-:W-:Y:S02]  /*0120*/  LEA R12, R2, UR20, 0x2 ;  /* 0x00000014020c7c11 */ /* 0x000fe4000f8e10ff */
[----:B------:R-:W1:Y:S01]  /*0130*/  S2UR UR29, SR_CTAID.X ;  /* 0x00000000001d79c3 */ /* 0x000e620000002500 */
[----:B----4-:R-:W-:-:S06]  /*0140*/  VIADD R13, R14, 0xffffffff ;  /* 0xffffffff0e0d7836 */ /* 0x010fcc0000000000 */
[----:B------:R3:W-:Y:S01]  /*0150*/  @!P0 STS [R12], RZ ;  /* 0x000000ff0c008388 */ /* 0x0007e20000000800 */
[----:B------:R-:W-:-:S03]  /*0160*/  NOP ;  /* 0x0000000000007918 */ /* 0x000fc60000000000 */
[----:B------:R3:W-:Y:S01]  /*0170*/  @!P2 STS [UR20+0x24], R6 ;  /* 0x00002406ff00a988 */ /* 0x0007e20008000814 */
[----:B--2---:R-:W-:-:S03]  /*0180*/  UIMAD UR4, UR5, UR4, UR30 ;  /* 0x00000004050472a4 */ /* 0x004fc6000f8e021e */
[----:B------:R3:W-:Y:S01]  /*0190*/  @!P2 STS [UR20+0x20], R13 ;  /* 0x0000200dff00a988 */ /* 0x0007e20008000814 */
[----:B-1----:R-:W-:-:S04]  /*01a0*/  UIMAD UR4, UR4, UR6, UR29 ;  /* 0x00000006040472a4 */ /* 0x002fc8000f8e021d */
[----:B------:R-:W-:-:S03]  /*01b0*/  UIMAD UR5, UR4, 0x180, URZ ;  /* 0x00000180040578a4 */ /* 0x000fc6000f8e023f */
[----:B------:R-:W-:Y:S01]  /*01c0*/  UMOV UR4, URZ ;  /* 0x0000003f00047c82 */ /* 0x000fe20008000000 */
[----:B------:R-:W-:-:S04]  /*01d0*/  UIADD3 UR22, UP0, UR5, UR26, URZ ;  /* 0x0000001a05167290 */ /* 0x000fc8000ff1e03f */
[----:B------:R-:W-:Y:S01]  /*01e0*/  ULEA.HI.X.SX32 UR23, UR5, UR27, 0x1, UP0 ;  /* 0x0000001b05177291 */ /* 0x000fe200080f0e3f */
[----:B---3--:R-:W-:Y:S11]  /*01f0*/  @P2 BRA `(.L_x_1) ;  /* 0x0000000000182947 */ /* 0x008ff60003800000 */
[----:B------:R-:W1:Y:S01]  /*0200*/  LDS R0, [UR20+0x8] ;  /* 0x00000814ff007984 */ /* 0x000e620008000800 */
[----:B------:R-:W2:Y:S01]  /*0210*/  LDC.64 R8, c[0x0][0x210] ;  /* 0x00008400ff087b82 */ /* 0x000ea20000000a00 */
[----:B------:R-:W-:Y:S02]  /*0220*/  IMAD.MOV.U32 R5, RZ, RZ, 0x70 ;  /* 0x00000070ff057424 */ /* 0x000fe400078e00ff */
[----:B--2---:R2:W-:Y:S03]  /*0230*/  STS.64 [UR20], R8 ;  /* 0x00000008ff007988 */ /* 0x0045e60008000a14 */
[----:B-1----:R-:W-:-:S05]  /*0240*/  LOP3.LUT R0, R0, 0x10, R5, 0xd8, !PT ;  /* 0x0000001000007812 */ /* 0x002fca00078ed805 */
[----:B------:R2:W-:Y:S02]  /*0250*/  STS [UR20+0x8], R0 ;  /* 0x00000800ff007988 */ /* 0x0005e40008000814 */
.L_x_1:
[----:B------:R-:W-:Y:S05]  /*0260*/  BSYNC B0 ;  /* 0x0000000000007941 */ /* 0x000fea0003800000 */
.L_x_0:
[----:B------:R-:W-:Y:S04]  /*0270*/  BSSY B0, `(.L_x_2) ;  /* 0x000000a000007945 */ /* 0x000fe80003800000 */
[----:B------:R-:W-:Y:S05]  /*0280*/  @P2 BRA `(.L_x_3) ;  /* 0x0000000000202947 */ /* 0x000fea0003800000 */
[----:B--2---:R-:W1:Y:S01]  /*0290*/  LDS R0, [UR20+0x34] ;  /* 0x00003414ff007984 */ /* 0x004e620008000800 */
[----:B------:R-:W-:Y:S02]  /*02a0*/  IMAD.MOV.U32 R5, RZ, RZ, 0x1f000000 ;  /* 0x1f000000ff057424 */ /* 0x000fe400078e00ff */
[----:B------:R-:W-:Y:S01]  /*02b0*/  @!P2 IMAD.MOV.U32 R4, RZ, RZ, 0xff ;  /* 0x000000ffff04a424 */ /* 0x000fe200078e00ff */
[----:B------:R-:W2:Y:S02]  /*02c0*/  @!P2 LDS R7, [UR20+0x38] ;  /* 0x00003814ff07a984 */ /* 0x000ea40008000800 */
[----:B-1----:R-:W-:Y:S02]  /*02d0*/  LOP3.LUT R0, R0, 0xff000000, R5, 0xb8, !PT ;  /* 0xff00000000007812 */ /* 0x002fe400078eb805 */
[----:B--2---:R-:W-:-:S03]  /*02e0*/  @!P2 LOP3.LUT R4, R7, 0xff, R4, 0xb8, !PT ;  /* 0x000000ff0704a812 */ /* 0x004fc600078eb804 */
[----:B------:R1:W-:Y:S04]  /*02f0*/  STS [UR20+0x34], R0 ;  /* 0x00003400ff007988 */ /* 0x0003e80008000814 */
[----:B------:R1:W-:Y:S02]  /*0300*/  @!P2 STS [UR20+0x38], R4 ;  /* 0x00003804ff00a988 */ /* 0x0003e40008000814 */
.L_x_3:
[----:B------:R-:W-:Y:S05]  /*0310*/  BSYNC B0 ;  /* 0x0000000000007941 */ /* 0x000fea0003800000 */
.L_x_2:
[----:B------:R-:W-:Y:S04]  /*0320*/  BSSY B0, `(.L_x_4) ;  /* 0x000000e000007945 */ /* 0x000fe80003800000 */
[----:B------:R-:W-:Y:S05]  /*0330*/  @P2 BRA `(.L_x_5) ;  /* 0x0000000000302947 */ /* 0x000fea0003800000 */
[----:B-1----:R-:W1:Y:S01]  /*0340*/  LDS R4, [UR20+0x34] ;  /* 0x00003414ff047984 */ /* 0x002e620008000800 */
[----:B------:R-:W3:Y:S03]  /*0350*/  LDC.64 R10, c[0x0][0x238] ;  /* 0x00008e00ff0a7b82 */ /* 0x000ee60000000a00 */
[----:B--2---:R-:W2:Y:S01]  /*0360*/  LDS R0, [UR20+0x1c] ;  /* 0x00001c14ff007984 */ /* 0x004ea20008000800 */
[C---:B---3--:R-:W-:Y:S01]  /*0370*/  SHF.L.U64.HI R8, R10.reuse, 0x1, R11 ;  /* 0x000000010a087819 */ /* 0x048fe2000001020b */
[----:B------:R-:W-:-:S03]  /*0380*/  IMAD.SHL.U32 R5, R10, 0x2, RZ ;  /* 0x000000020a057824 */ /* 0x000fc600078e00ff */
[--C-:B------:R-:W-:Y:S02]  /*0390*/  SHF.R.U32.HI R7, RZ, 0x4, R8.reuse ;  /* 0x00000004ff077819 */ /* 0x100fe40000011608 */
[----:B------:R-:W-:-:S05]  /*03a0*/  SHF.R.U64 R5, R5, 0x4, R8 ;  /* 0x0000000405057819 */ /* 0x000fca0000001208 */
[----:B------:R3:W-:Y:S01]  /*03b0*/  STS [UR20+0xc], R5 ;  /* 0x00000c05ff007988 */ /* 0x0007e20008000814 */
[----:B-1----:R-:W-:Y:S02]  /*03c0*/  LOP3.LUT R4, R4, 0x7, RZ, 0xb8, !PT ;  /* 0x0000000704047812 */ /* 0x002fe400078eb8ff */
[----:B--2---:R-:W-:-:S03]  /*03d0*/  LOP3.LUT R0, R0, 0xf, R7, 0xb8, !PT ;  /* 0x0000000f00007812 */ /* 0x004fc600078eb807 */
[----:B------:R3:W-:Y:S04]  /*03e0*/  STS [UR20+0x34], R4 ;  /* 0x00003404ff007988 */ /* 0x0007e80008000814 */
[----:B------:R3:W-:Y:S02]  /*03f0*/  STS [UR20+0x1c], R0 ;  /* 0x00001c00ff007988 */ /* 0x0007e40008000814 */
.L_x_5:
[----:B------:R-:W-:Y:S05]  /*0400*/  BSYNC B0 ;  /* 0x0000000000007941 */ /* 0x000fea0003800000 */
.L_x_4:
[----:B------:R-:W-:Y:S04]  /*0410*/  BSSY B1, `(.L_x_6) ;  /* 0x000001a000017945 */ /* 0x000fe80003800000 */
[----:B------:R-:W-:Y:S04]  /*0420*/  BSSY B0, `(.L_x_7) ;  /* 0x0000015000007945 */ /* 0x000fe80003800000 */
[----:B------:R-:W-:Y:S05]  /*0430*/  @P2 BRA `(.L_x_8) ;  /* 0x0000000000202947 */ /* 0x000fea0003800000 */
[----:B-123--:R-:W1:Y:S02]  /*0440*/  LDS R0, [UR20+0x34] ;  /* 0x00003414ff007984 */ /* 0x00ee640008000800 */
[----:B-1----:R-:W-:-:S05]  /*0450*/  LOP3.LUT R0, R0, 0x38, RZ, 0xb8, !PT ;  /* 0x0000003800007812 */ /* 0x002fca00078eb8ff */
[----:B------:R1:W-:Y:S01]  /*0460*/  STS [UR20+0x34], R0 ;  /* 0x00003400ff007988 */ /* 0x0003e20008000814 */
[----:B------:R-:W-:Y:S05]  /*0470*/  @P2 BRA `(.L_x_9) ;  /* 0x0000000000202947 */ /* 0x000fea0003800000 */
[----:B-1----:R-:W1:Y:S01]  /*0480*/  LDS R0, [UR20+0x8] ;  /* 0x00000814ff007984 */ /* 0x002e620008000800 */
[----:B------:R-:W-:-:S05]  /*0490*/  IMAD.MOV.U32 R5, RZ, RZ, 0x780 ;  /* 0x00000780ff057424 */ /* 0x000fca00078e00ff */
[----:B-1----:R-:W-:-:S05]  /*04a0*/  LOP3.LUT R0, R0, 0x300, R5, 0xd8, !PT ;  /* 0x0000030000007812 */ /* 0x002fca00078ed805 */
[----:B------:R4:W-:Y:S02]  /*04b0*/  STS [UR20+0x8], R0 ;  /* 0x00000800ff007988 */ /* 0x0009e40008000814 */
.L_x_8:
[----:B------:R-:W-:Y:S05]  /*04c0*/  @P2 BRA `(.L_x_10) ;  /* 0x0000000000282947 */ /* 0x000fea0003800000 */
[----:B-1234-:R-:W1:Y:S02]  /*04d0*/  LDS R0, [UR20+0x8] ;  /* 0x00000814ff007984 */ /* 0x01ee640008000800 */
[----:B-1----:R-:W-:-:S05]  /*04e0*/  LOP3.LUT R0, R0, 0x1800, RZ, 0xb8, !PT ;  /* 0x0000180000007812 */ /* 0x002fca00078eb8ff */
[----:B------:R2:W-:Y:S02]  /*04f0*/  STS [UR20+0x8], R0 ;  /* 0x00000800ff007988 */ /* 0x0005e40008000814 */
.L_x_9:
[----:B------:R-:W-:Y:S05]  /*0500*/  @P2 BREAK B0 ;  /* 0x0000000000002942 */ /* 0x000fea0003800000 */
[----:B------:R-:W-:Y:S05]  /*0510*/  @P2 BRA `(.L_x_11) ;  /* 0x0000000000242947 */ /* 0x000fea0003800000 */
[----:B------:R-:W3:Y:S01]  /*0520*/  LDS R5, [UR20+0x8] ;  /* 0x00000814ff057984 */ /* 0x000ee20008000800 */
[----:B-12---:R-:W-:-:S05]  /*0530*/  IMAD.MOV.U32 R0, RZ, RZ, 0x6000 ;  /* 0x00006000ff007424 */ /* 0x006fca00078e00ff */
[----:B---3--:R-:W-:-:S04]  /*0540*/  LOP3.LUT R0, R5, 0x4000, R0, 0xd8, !PT ;  /* 0x0000400005007812 */ /* 0x008fc800078ed800 */
[----:B------:R-:W-:-:S05]  /*0550*/  LOP3.LUT R0, R0, 0x400000, RZ, 0xb8, !PT ;  /* 0x0040000000007812 */ /* 0x000fca00078eb8ff */
[----:B------:R1:W-:Y:S02]  /*0560*/  STS [UR20+0x8], R0 ;  /* 0x00000800ff007988 */ /* 0x0003e40008000814 */
.L_x_10:
[----:B------:R-:W-:Y:S05]  /*0570*/  BSYNC B0 ;  /* 0x0000000000007941 */ /* 0x000fea0003800000 */
.L_x_7:
[----:B-1234-:R-:W1:Y:S02]  /*0580*/  @!P2 LDS R0, [UR20+0x8] ;  /* 0x00000814ff00a984 */ /* 0x01ee640008000800 */
[----:B-1----:R-:W-:-:S05]  /*0590*/  @!P2 LOP3.LUT R0, R0, 0x8000, RZ, 0xb8, !PT ;  /* 0x000080000000a812 */ /* 0x002fca00078eb8ff */
[----:B------:R3:W-:Y:S02]  /*05a0*/  @!P2 STS [UR20+0x8], R0 ;  /* 0x00000800ff00a988 */ /* 0x0007e40008000814 */
.L_x_11:
[----:B------:R-:W-:Y:S05]  /*05b0*/  BSYNC B1 ;  /* 0x0000000000017941 */ /* 0x000fea0003800000 */
.L_x_6:
[----:B------:R-:W-:Y:S05]  /*05c0*/  WARPSYNC.ALL ;  /* 0x0000000000007948 */ /* 0x000fea0003800000 */
[----:B------:R-:W4:Y:S02]  /*05d0*/  LDC R7, c[0x0][0x22c] ;  /* 0x00008b00ff077b82 */ /* 0x000f240000000800 */
[----:B----4-:R-:W-:Y:S01]  /*05e0*/  VIADD R7, R7, 0xffffffff ;  /* 0xffffffff07077836 */ /* 0x010fe20000000000 */
[----:B------:R-:W-:Y:S06]  /*05f0*/  @P0 BRA `(.L_x_12) ;  /* 0x0000000000280947 */ /* 0x000fec0003800000 */
[----:B-123--:R-:W1:Y:S01]  /*0600*/  S2R R0, SR_LANEID ;  /* 0x0000000000007919 */ /* 0x00ee620000000000 */
[----:B------:R-:W-:Y:S05]  /*0610*/  WARPSYNC.ALL ;  /* 0x0000000000007948 */ /* 0x000fea0003800000 */
[----:B-1----:R-:W-:-:S05]  /*0620*/  IMAD.SHL.U32 R0, R0, 0x4, RZ ;  /* 0x0000000400007824 */ /* 0x002fca00078e00ff */
[----:B------:R-:W1:Y:S01]  /*0630*/  LDS R9, [R0+UR20] ;  /* 0x0000001400097984 */ /* 0x000e620008000800 */
[----:B------:R-:W-:-:S05]  /*0640*/  IADD3 R4, P1, R0, UR22, RZ ;  /* 0x0000001600047c10 */ /* 0x000fca000ff3e0ff */
[----:B------:R-:W-:-:S05]  /*0650*/  IMAD.X R5, RZ, RZ, UR23, P1 ;  /* 0x00000017ff057e24 */ /* 0x000fca00088e06ff */
[----:B-1----:R4:W5:Y:S01]  /*0660*/  ATOMG.E.EXCH.STRONG.GPU PT, RZ, [R4], R9 ;  /* 0x0000000904ff73a8 */ /* 0x00296200041ee100 */
[----:B------:R-:W-:-:S04]  /*0670*/  DEPBAR {5,4,3,2,1,0} ;  /* 0x0000003f0000791a */ /* 0x000fc80000000000 */
[----:B------:R4:W-:Y:S01]  /*0680*/  UTMACCTL.IV [UR22] ;  /* 0x00000000160079b9 */ /* 0x0009e20008000000 */
[----:B------:R-:W-:Y:S01]  /*0690*/  NOP ;  /* 0x0000000000007918 */ /* 0x000fe20000000000 */
.L_x_12:
[----:B------:R-:W-:Y:S05]  /*06a0*/  @P0 BRA `(.L_x_13) ;  /* 0x00000000000c0947 */ /* 0x000fea0003800000 */
[----:B------:R0:W-:Y:S01]  /*06b0*/  UTMACMDFLUSH ;  /* 0x00000000000079b7 */ /* 0x0001e20000000000 */
[----:B------:R-:W-:Y:S05]  /*06c0*/  @P0 BRA `(.L_x_13) ;  /* 0x0000000000040947 */ /* 0x000fea0003800000 */
[----:B------:R-:W-:-:S04]  /*06d0*/  DEPBAR.LE SB0, 0x0 ;  /* 0x000080000000791a */ /* 0x000fc80000000000 */
.L_x_13:
[----:B------:R-:W-:Y:S05]  /*06e0*/  WARPSYNC.ALL ;  /* 0x0000000000007948 */ /* 0x000fea0003800000 */
[----:B-----5:R-:W-:Y:S06]  /*06f0*/  BAR.SYNC.DEFER_BLOCKING 0x0 ;  /* 0x0000000000007b1d */ /* 0x020fec0000010000 */
[----:B------:R-:W-:Y:S02]  /*0700*/  BSSY B1, `(.L_x_14) ;  /* 0x000000b000017945 */ /* 0x000fe40003800000 */
[----:B------:R-:W-:Y:S06]  /*0710*/  BAR.SYNC.DEFER_BLOCKING 0x0 ;  /* 0x0000000000007b1d */ /* 0x000fec0000010000 */
[----:B------:R1:W-:Y:S01]  /*0720*/  @!P0 STS [R12], RZ ;  /* 0x000000ff0c008388 */ /* 0x0003e20000000800 */
[----:B------:R-:W-:Y:S01]  /*0730*/  NOP ;  /* 0x0000000000007918 */ /* 0x000fe20000000000 */
[----:B------:R-:W-:Y:S05]  /*0740*/  @P2 BRA `(.L_x_15) ;  /* 0x0000000000182947 */ /* 0x000fea0003800000 */
[----:B-123--:R-:W1:Y:S01]  /*0750*/  LDS R0, [UR20+0x8] ;  /* 0x00000814ff007984 */ /* 0x00ee620008000800 */
[----:B----4-:R-:W2:Y:S01]  /*0760*/  LDC.64 R8, c[0x0][0x218] ;  /* 0x00008600ff087b82 */ /* 0x010ea20000000a00 */
[----:B------:R-:W-:Y:S02]  /*0770*/  IMAD.MOV.U32 R5, RZ, RZ, 0x70 ;  /* 0x00000070ff057424 */ /* 0x000fe400078e00ff */
[----:B--2---:R2:W-:Y:S03]  /*0780*/  STS.64 [UR20], R8 ;  /* 0x00000008ff007988 */ /* 0x0045e60008000a14 */
[----:B-1----:R-:W-:-:S05]  /*0790*/  LOP3.LUT R0, R0, 0x10, R5, 0xd8, !PT ;  /* 0x0000001000007812 */ /* 0x002fca00078ed805 */
[----:B------:R2:W-:Y:S02]  /*07a0*/  STS [UR20+0x8], R0 ;  /* 0x00000800ff007988 */ /* 0x0005e40008000814 */
.L_x_15:
[----:B----4-:R-:W-:Y:S05]  /*07b0*/  BSYNC B1 ;  /* 0x0000000000017941 */ /* 0x010fea0003800000 */
.L_x_14:
[----:B------:R-:W-:Y:S04]  /*07c0*/  BSSY B1, `(.L_x_16) ;  /* 0x000000a000017945 */ /* 0x000fe80003800000 */
[----:B------:R-:W-:Y:S05]  /*07d0*/  @P2 BRA `(.L_x_17) ;  /* 0x0000000000202947 */ /* 0x000fea0003800000 */
[----:B-123--:R-:W1:Y:S01]  /*07e0*/  LDS R0, [UR20+0x34] ;  /* 0x00003414ff007984 */ /* 0x00ee620008000800 */
[----:B------:R-:W-:Y:S02]  /*07f0*/  IMAD.MOV.U32 R5, RZ, RZ, 0x3f000000 ;  /* 0x3f000000ff057424 */ /* 0x000fe400078e00ff */
[----:B------:R-:W-:Y:S01]  /*0800*/  @!P2 IMAD.MOV.U32 R4, RZ, RZ, 0x1f ;  /* 0x0000001fff04a424 */ /* 0x000fe200078e00ff */
[----:B------:R-:W2:Y:S02]  /*0810*/  @!P2 LDS R9, [UR20+0x38] ;  /* 0x00003814ff09a984 */ /* 0x000ea40008000800 */
[----:B-1----:R-:W-:Y:S02]  /*0820*/  LOP3.LUT R0, R0, 0xff000000, R5, 0xb8, !PT ;  /* 0xff00000000007812 */ /* 0x002fe400078eb805 */
[----:B--2---:R-:W-:-:S03]  /*0830*/  @!P2 LOP3.LUT R4, R9, 0xff, R4, 0xb8, !PT ;  /* 0x000000ff0904a812 */ /* 0x004fc600078eb804 */
[----:B------:R4:W-:Y:S04]  /*0840*/  STS [UR20+0x34], R0 ;  /* 0x00003400ff007988 */ /* 0x0009e80008000814 */
[----:B------:R4:W-:Y:S02]  /*0850*/  @!P2 STS [UR20+0x38], R4 ;  /* 0x00003804ff00a988 */ /* 0x0009e40008000814 */
.L_x_17:
[----:B------:R-:W-:Y:S05]  /*0860*/  BSYNC B1 ;  /* 0x0000000000017941 */ /* 0x000fea0003800000 */
.L_x_16:
[----:B------:R-:W-:Y:S04]  /*0870*/  BSSY B1, `(.L_x_18) ;  /* 0x0000004000017945 */ /* 0x000fe80003800000 */
[----:B------:R-:W-:Y:S05]  /*0880*/  @P2 BRA `(.L_x_19) ;  /* 0x0000000000082947 */ /* 0x000fea0003800000 */
[----:B------:R1:W-:Y:S04]  /*0890*/  STS [UR20+0x24], R13 ;  /* 0x0000240dff007988 */ /* 0x0003e80008000814 */
[----:B------:R1:W-:Y:S02]  /*08a0*/  STS [UR20+0x20], R7 ;  /* 0x00002007ff007988 */ /* 0x0003e40008000814 */
.L_x_19:
[----:B------:R-:W-:Y:S05]  /*08b0*/  BSYNC B1 ;  /* 0x0000000000017941 */ /* 0x000fea0003800000 */
.L_x_18:
[----:B------:R-:W-:Y:S04]  /*08c0*/  BSSY B1, `(.L_x_20) ;  /* 0x000000e000017945 */ /* 0x000fe80003800000 */
[----:B------:R-:W-:Y:S05]  /*08d0*/  @P2 BRA `(.L_x_21) ;  /* 0x0000000000302947 */ /* 0x000fea0003800000 */
[----:B----4-:R-:W4:Y:S01]  /*08e0*/  LDS R4, [UR20+0x34] ;  /* 0x00003414ff047984 */ /* 0x010f220008000800 */
[----:B------:R-:W5:Y:S03]  /*08f0*/  LDC.64 R10, c[0x0][0x240] ;  /* 0x00009000ff0a7b82 */ /* 0x000f660000000a00 */
[----:B-123--:R-:W1:Y:S01]  /*0900*/  LDS R0, [UR20+0x1c] ;  /* 0x00001c14ff007984 */ /* 0x00ee620008000800 */
[C---:B-----5:R-:W-:Y:S01]  /*0910*/  SHF.L.U64.HI R8, R10.reuse, 0x1, R11 ;  /* 0x000000010a087819 */ /* 0x060fe2000001020b */
[----:B------:R-:W-:-:S03]  /*0920*/  IMAD.SHL.U32 R5, R10, 0x2, RZ ;  /* 0x000000020a057824 */ /* 0x000fc600078e00ff */
[--C-:B------:R-:W-:Y:S02]  /*0930*/  SHF.R.U32.HI R9, RZ, 0x4, R8.reuse ;  /* 0x00000004ff097819 */ /* 0x100fe40000011608 */
[----:B------:R-:W-:-:S05]  /*0940*/  SHF.R.U64 R5, R5, 0x4, R8 ;  /* 0x0000000405057819 */ /* 0x000fca0000001208 */
[----:B------:R2:W-:Y:S01]  /*0950*/  STS [UR20+0xc], R5 ;  /* 0x00000c05ff007988 */ /* 0x0005e20008000814 */
[----:B----4-:R-:W-:Y:S02]  /*0960*/  LOP3.LUT R4, R4, 0x7, RZ, 0xb8, !PT ;  /* 0x0000000704047812 */ /* 0x010fe400078eb8ff */
[----:B-1----:R-:W-:-:S03]  /*0970*/  LOP3.LUT R0, R0, 0xf, R9, 0xb8, !PT ;  /* 0x0000000f00007812 */ /* 0x002fc600078eb809 */
[----:B------:R2:W-:Y:S04]  /*0980*/  STS [UR20+0x34], R4 ;  /* 0x00003404ff007988 */ /* 0x0005e80008000814 */
[----:B------:R2:W-:Y:S02]  /*0990*/  STS [UR20+0x1c], R0 ;  /* 0x00001c00ff007988 */ /* 0x0005e40008000814 */
.L_x_21:
[----:B------:R-:W-:Y:S05]  /*09a0*/  BSYNC B1 ;  /* 0x0000000000017941 */ /* 0x000fea0003800000 */
.L_x_20:
[----:B------:R-:W-:Y:S04]  /*09b0*/  BSSY B2, `(.L_x_22) ;  /* 0x000001a000027945 */ /* 0x000fe80003800000 */
[----:B------:R-:W-:Y:S04]  /*09c0*/  BSSY B1, `(.L_x_23) ;  /* 0x0000015000017945 */ /* 0x000fe80003800000 */
[----:B------:R-:W-:Y:S05]  /*09d0*/  @P2 BRA `(.L_x_24) ;  /* 0x0000000000202947 */ /* 0x000fea0003800000 */
[----:B-1234-:R-:W1:Y:S02]  /*09e0*/  LDS R0, [UR20+0x34] ;  /* 0x00003414ff007984 */ /* 0x01ee640008000800 */
[----:B-1----:R-:W-:-:S05]  /*09f0*/  LOP3.LUT R0, R0, 0x38, RZ, 0xb8, !PT ;  /* 0x0000003800007812 */ /* 0x002fca00078eb8ff */
[----:B------:R1:W-:Y:S01]  /*0a00*/  STS [UR20+0x34], R0 ;  /* 0x00003400ff007988 */ /* 0x0003e20008000814 */
[----:B------:R-:W-:Y:S05]  /*0a10*/  @P2 BRA `(.L_x_25) ;  /* 0x0000000000202947 */ /* 0x000fea0003800000 */
[----:B-1----:R-:W1:Y:S01]  /*0a20*/  LDS R0, [UR20+0x8] ;  /* 0x00000814ff007984 */ /* 0x002e620008000800 */
[----:B------:R-:W-:-:S05]  /*0a30*/  IMAD.MOV.U32 R5, RZ, RZ, 0x780 ;  /* 0x00000780ff057424 */ /* 0x000fca00078e00ff */
[----:B-1----:R-:W-:-:S05]  /*0a40*/  LOP3.LUT R0, R0, 0x300, R5, 0xd8, !PT ;  /* 0x0000030000007812 */ /* 0x002fca00078ed805 */
[----:B------:R1:W-:Y:S02]  /*0a50*/  STS [UR20+0x8], R0 ;  /* 0x00000800ff007988 */ /* 0x0003e40008000814 */
.L_x_24:
[----:B------:R-:W-:Y:S05]  /*0a60*/  @P2 BRA `(.L_x_26) ;  /* 0x0000000000282947 */ /* 0x000fea0003800000 */
[----:B-1234-:R-:W1:Y:S02]  /*0a70*/  LDS R0, [UR20+0x8] ;  /* 0x00000814ff007984 */ /* 0x01ee640008000800 */
[----:B-1----:R-:W-:-:S05]  /*0a80*/  LOP3.LUT R0, R0, 0x1800, RZ, 0xb8, !PT ;  /* 0x0000180000007812 */ /* 0x002fca00078eb8ff */
[----:B------:R2:W-:Y:S02]  /*0a90*/  STS [UR20+0x8], R0 ;  /* 0x00000800ff007988 */ /* 0x0005e40008000814 */
.L_x_25:
[----:B------:R-:W-:Y:S05]  /*0aa0*/  @P2 BREAK B1 ;  /* 0x0000000000012942 */ /* 0x000fea0003800000 */
[----:B------:R-:W-:Y:S05]  /*0ab0*/  @P2 BRA `(.L_x_27) ;  /* 0x0000000000242947 */ /* 0x000fea0003800000 */
[----:B-12---:R-:W1:Y:S01]  /*0ac0*/  LDS R0, [UR20+0x8] ;  /* 0x00000814ff007984 */ /* 0x006e620008000800 */
[----:B------:R-:W-:-:S05]  /*0ad0*/  IMAD.MOV.U32 R5, RZ, RZ, 0x6000 ;  /* 0x00006000ff057424 */ /* 0x000fca00078e00ff */
[----:B-1----:R-:W-:-:S04]  /*0ae0*/  LOP3.LUT R0, R0, 0x6000, R5, 0xd8, !PT ;  /* 0x0000600000007812 */ /* 0x002fc800078ed805 */
[----:B------:R-:W-:-:S05]  /*0af0*/  LOP3.LUT R0, R0, 0x400000, RZ, 0xb8, !PT ;  /* 0x0040000000007812 */ /* 0x000fca00078eb8ff */
[----:B------:R1:W-:Y:S02]  /*0b00*/  STS [UR20+0x8], R0 ;  /* 0x00000800ff007988 */ /* 0x0003e40008000814 */
.L_x_26:
[----:B------:R-:W-:Y:S05]  /*0b10*/  BSYNC B1 ;  /* 0x0000000000017941 */ /* 0x000fea0003800000 */
.L_x_23:
[----:B-1234-:R-:W1:Y:S02]  /*0b20*/  @!P2 LDS R0, [UR20+0x8] ;  /* 0x00000814ff00a984 */ /* 0x01ee640008000800 */
[----:B-1----:R-:W-:-:S05]  /*0b30*/  @!P2 LOP3.LUT R0, R0, 0x8000, RZ, 0xb8, !PT ;  /* 0x000080000000a812 */ /* 0x002fca00078eb8ff */
[----:B------:R3:W-:Y:S02]  /*0b40*/  @!P2 STS [UR20+0x8], R0 ;  /* 0x00000800ff00a988 */ /* 0x0007e40008000814 */
.L_x_27:
[----:B------:R-:W-:Y:S05]  /*0b50*/  BSYNC B2 ;  /* 0x0000000000027941 */ /* 0x000fea0003800000 */
.L_x_22:
[----:B------:R-:W-:Y:S05]  /*0b60*/  WARPSYNC.ALL ;  /* 0x0000000000007948 */ /* 0x000fea0003800000 */
[----:B------:R-:W-:-:S04]  /*0b70*/  UIADD3 UR25, UR5, 0x80, URZ ;  /* 0x0000008005197890 */ /* 0x000fc8000fffe03f */
[----:B------:R-:W-:-:S04]  /*0b80*/  UIADD3 UR24, UP0, UR25, UR26, URZ ;  /* 0x0000001a19187290 */ /* 0x000fc8000ff1e03f */
[----:B------:R-:W-:Y:S01]  /*0b90*/  ULEA.HI.X.SX32 UR25, UR25, UR27, 0x1, UP0 ;  /* 0x0000001b19197291 */ /* 0x000fe200080f0e3f */
[----:B------:R-:W-:Y:S11]  /*0ba0*/  @P0 BRA `(.L_x_28) ;  /* 0x0000000000280947 */ /* 0x000ff60003800000 */
        /* <DEDUP_REMOVED lines=10> */
.L_x_28:
[----:B------:R-:W-:Y:S05]  /*0c50*/  @P0 BRA `(.L_x_29) ;  /* 0x00000000000c0947 */ /* 0x000fea0003800000 */
[----:B------:R0:W-:Y:S01]  /*0c60*/  UTMACMDFLUSH ;  /* 0x00000000000079b7 */ /* 0x0001e20000000000 */
[----:B------:R-:W-:Y:S05]  /*0c70*/  @P0 BRA `(.L_x_29) ;  /* 0x0000000000040947 */ /* 0x000fea0003800000 */
[----:B------:R-:W-:-:S04]  /*0c80*/  DEPBAR.LE SB0, 0x0 ;  /* 0x000080000000791a */ /* 0x000fc80000000000 */
.L_x_29:
        /* <DEDUP_REMOVED lines=13> */
.L_x_31:
[----:B----4-:R-:W-:Y:S05]  /*0d60*/  BSYNC B2 ;  /* 0x0000000000027941 */ /* 0x010fea0003800000 */
.L_x_30:
[----:B------:R-:W-:Y:S04]  /*0d70*/  BSSY B3, `(.L_x_32) ;  /* 0x0000011000037945 */ /* 0x000fe80003800000 */
[----:B------:R-:W-:Y:S04]  /*0d80*/  BSSY B2, `(.L_x_33) ;  /* 0x000000e000027945 */ /* 0x000fe80003800000 */
[----:B------:R-:W-:Y:S05]  /*0d90*/  @P2 BRA `(.L_x_34) ;  /* 0x0000000000242947 */ /* 0x000fea0003800000 */
[----:B-123--:R-:W1:Y:S01]  /*0da0*/  LDS R0, [UR20+0x34] ;  /* 0x00003414ff007984 */ /* 0x00ee620008000800 */
[----:B------:R-:W-:-:S05]  /*0db0*/  IMAD.MOV.U32 R5, RZ, RZ, 0x3f000000 ;  /* 0x3f000000ff057424 */ /* 0x000fca00078e00ff */
[----:B-1----:R-:W-:-:S05]  /*0dc0*/  LOP3.LUT R0, R0, 0xff000000, R5, 0xb8, !PT ;  /* 0xff00000000007812 */ /* 0x002fca00078eb805 */
[----:B------:R1:W-:Y:S01]  /*0dd0*/  STS [UR20+0x34], R0 ;  /* 0x00003400ff007988 */ /* 0x0003e20008000814 */
[----:B------:R-:W-:Y:S05]  /*0de0*/  @P2 BRA `(.L_x_35) ;  /* 0x00000000001c2947 */ /* 0x000fea0003800000 */
[----:B-1----:R-:W1:Y:S01]  /*0df0*/  LDS R0, [UR20+0x38] ;  /* 0x00003814ff007984 */ /* 0x002e620008000800 */
[----:B------:R-:W-:-:S05]  /*0e00*/  IMAD.MOV.U32 R5, RZ, RZ, 0xff ;  /* 0x000000ffff057424 */ /* 0x000fca00078e00ff */
[----:B-1----:R-:W-:-:S05]  /*0e10*/  LOP3.LUT R0, R0, 0xff, R5, 0xb8, !PT ;  /* 0x000000ff00007812 */ /* 0x002fca00078eb805 */
[----:B------:R4:W-:Y:S02]  /*0e20*/  STS [UR20+0x38], R0 ;  /* 0x00003800ff007988 */ /* 0x0009e40008000814 */
.L_x_34:
[----:B------:R-:W-:Y:S05]  /*0e30*/  @P2 BREAK B2 ;  /* 0x0000000000022942 */ /* 0x000fea0003800000 */
[----:B------:R-:W-:Y:S05]  /*0e40*/  @P2 BRA `(.L_x_36) ;  /* 0x00000000000c2947 */ /* 0x000fea0003800000 */
[----:B------:R1:W-:Y:S02]  /*0e50*/  STS [UR20+0x20], R7 ;  /* 0x00002007ff007988 */ /* 0x0003e40008000814 */
.L_x_35:
[----:B------:R-:W-:Y:S05]  /*0e60*/  BSYNC B2 ;  /* 0x0000000000027941 */ /* 0x000fea0003800000 */
.L_x_33:
[----:B------:R1:W-:Y:S02]  /*0e70*/  @!P2 STS [UR20+0x24], R6 ;  /* 0x00002406ff00a988 */ /* 0x0003e40008000814 */
.L_x_36:
[----:B------:R-:W-:Y:S05]  /*0e80*/  BSYNC B3 ;  /* 0x0000000000037941 */ /* 0x000fea0003800000 */
.L_x_32:
[----:B------:R-:W-:Y:S05]  /*0e90*/  WARPSYNC.ALL ;  /* 0x0000000000007948 */ /* 0x000fea0003800000 */
[----:B------:R-:W-:Y:S04]  /*0ea0*/  BSSY B3, `(.L_x_37) ;  /* 0x000000e000037945 */ /* 0x000fe80003800000 */
[----:B------:R-:W-:Y:S05]  /*0eb0*/  @P2 BRA `(.L_x_38) ;  /* 0x0000000000302947 */ /* 0x000fea0003800000 */
[----:B------:R-:W5:Y:S01]  /*0ec0*/  LDS R4, [UR20+0x34] ;  /* 0x00003414ff047984 */ /* 0x000f620008000800 */
[----:B--2---:R-:W2:Y:S03]  /*0ed0*/  LDC.64 R8, c[0x0][0x248] ;  /* 0x00009200ff087b82 */ /* 0x004ea60000000a00 */
[----:B-1-34-:R-:W1:Y:S01]  /*0ee0*/  LDS R0, [UR20+0x1c] ;  /* 0x00001c14ff007984 */ /* 0x01ae620008000800 */
[C---:B--2---:R-:W-:Y:S01]  /*0ef0*/  SHF.L.U64.HI R6, R8.reuse, 0x1, R9 ;  /* 0x0000000108067819 */ /* 0x044fe20000010209 */
[----:B------:R-:W-:-:S03]  /*0f00*/  IMAD.SHL.U32 R5, R8, 0x2, RZ ;  /* 0x0000000208057824 */ /* 0x000fc600078e00ff */
[--C-:B------:R-:W-:Y:S02]  /*0f10*/  SHF.R.U32.HI R7, RZ, 0x4, R6.reuse ;  /* 0x00000004ff077819 */ /* 0x100fe40000011606 */
[----:B------:R-:W-:-:S05]  /*0f20*/  SHF.R.U64 R5, R5, 0x4, R6 ;  /* 0x0000000405057819 */ /* 0x000fca0000001206 */
[----:B------:R2:W-:Y:S01]  /*0f30*/  STS [UR20+0xc], R5 ;  /* 0x00000c05ff007988 */ /* 0x0005e20008000814 */
[----:B-----5:R-:W-:Y:S02]  /*0f40*/  LOP3.LUT R4, R4, 0x7, RZ, 0xb8, !PT ;  /* 0x0000000704047812 */ /* 0x020fe400078eb8ff */
[----:B-1----:R-:W-:-:S03]  /*0f50*/  LOP3.LUT R0, R0, 0xf, R7, 0xb8, !PT ;  /* 0x0000000f00007812 */ /* 0x002fc600078eb807 */
[----:B------:R2:W-:Y:S04]  /*0f60*/  STS [UR20+0x34], R4 ;  /* 0x00003404ff007988 */ /* 0x0005e80008000814 */
[----:B------:R2:W-:Y:S02]  /*0f70*/  STS [UR20+0x1c], R0 ;  /* 0x00001c00ff007988 */ /* 0x0005e40008000814 */
.L_x_38:
[----:B------:R-:W-:Y:S05]  /*0f80*/  BSYNC B3 ;  /* 0x0000000000037941 */ /* 0x000fea0003800000 */
.L_x_37:
        /* <DEDUP_REMOVED lines=11> */
.L_x_41:
[----:B------:R-:W-:Y:S05]  /*1040*/  @P2 BRA `(.L_x_43) ;  /* 0x0000000000282947 */ /* 0x000fea0003800000 */
[----:B-1234-:R-:W1:Y:S02]  /*1050*/  LDS R0, [UR20+0x8] ;  /* 0x00000814ff007984 */ /* 0x01ee640008000800 */
[----:B-1----:R-:W-:-:S05]  /*1060*/  LOP3.LUT R0, R0, 0x1800, RZ, 0xb8, !PT ;  /* 0x0000180000007812 */ /* 0x002fca00078eb8ff */
[----:B------:R2:W-:Y:S02]  /*1070*/  STS [UR20+0x8], R0 ;  /* 0x00000800ff007988 */ /* 0x0005e40008000814 */
.L_x_42:
[----:B------:R-:W-:Y:S05]  /*1080*/  @P2 BREAK B4 ;  /* 0x0000000000042942 */ /* 0x000fea0003800000 */
[----:B------:R-:W-:Y:S05]  /*1090*/  @P2 BRA `(.L_x_44) ;  /* 0x0000000000242947 */ /* 0x000fea0003800000 */
[----:B-12---:R-:W1:Y:S01]  /*10a0*/  LDS R0, [UR20+0x8] ;  /* 0x00000814ff007984 */ /* 0x006e620008000800 */
[----:B------:R-:W-:-:S05]  /*10b0*/  IMAD.MOV.U32 R5, RZ, RZ, 0x6000 ;  /* 0x00006000ff057424 */ /* 0x000fca00078e00ff */
[----:B-1----:R-:W-:-:S04]  /*10c0*/  LOP3.LUT R0, R0, 0x6000, R5, 0xd8, !PT ;  /* 0x0000600000007812 */ /* 0x002fc800078ed805 */
[----:B------:R-:W-:-:S05]  /*10d0*/  LOP3.LUT R0, R0, 0x400000, RZ, 0xb8, !PT ;  /* 0x0040000000007812 */ /* 0x000fca00078eb8ff */
[----:B------:R1:W-:Y:S02]  /*10e0*/  STS [UR20+0x8], R0 ;  /* 0x00000800ff007988 */ /* 0x0003e40008000814 */
.L_x_43:
[----:B------:R-:W-:Y:S05]  /*10f0*/  BSYNC B4 ;  /* 0x0000000000047941 */ /* 0x000fea0003800000 */
.L_x_40:
[----:B-1234-:R-:W1:Y:S02]  /*1100*/  @!P2 LDS R0, [UR20+0x8] ;  /* 0x00000814ff00a984 */ /* 0x01ee640008000800 */
[----:B-1----:R-:W-:-:S05]  /*1110*/  @!P2 LOP3.LUT R0, R0, 0x8000, RZ, 0xb8, !PT ;  /* 0x000080000000a812 */ /* 0x002fca00078eb8ff */
[----:B------:R3:W-:Y:S02]  /*1120*/  @!P2 STS [UR20+0x8], R0 ;  /* 0x00000800ff00a988 */ /* 0x0007e40008000814 */
.L_x_44:
[----:B------:R-:W-:Y:S05]  /*1130*/  BSYNC B3 ;  /* 0x0000000000037941 */ /* 0x000fea0003800000 */
.L_x_39:
[----:B------:R-:W-:Y:S05]  /*1140*/  WARPSYNC.ALL ;  /* 0x0000000000007948 */ /* 0x000fea0003800000 */
[----:B------:R4:W-:Y:S01]  /*1150*/  STL [R1], RZ ;  /* 0x000000ff01007387 */ /* 0x0009e20000100800 */
[----:B------:R-:W-:Y:S01]  /*1160*/  UIADD3 UR5, UR5, 0x100, URZ ;  /* 0x0000010005057890 */ /* 0x000fe2000fffe03f */
[----:B------:R-:W-:Y:S02]  /*1170*/  ISETP.GE.AND P1, PT, R14, 0x1, PT ;  /* 0x000000010e00780c */ /* 0x000fe40003f26270 */
[----:B------:R-:W-:Y:S01]  /*1180*/  SHF.R.U32.HI R6, RZ, 0x5, R3 ;  /* 0x00000005ff067819 */ /* 0x000fe20000011603 */
[----:B------:R-:W-:-:S04]  /*1190*/  UIADD3 UR26, UP0, UR5, UR26, URZ ;  /* 0x0000001a051a7290 */ /* 0x000fc8000ff1e03f */
[----:B------:R-:W-:Y:S01]  /*11a0*/  ULEA.HI.X.SX32 UR27, UR5, UR27, 0x1, UP0 ;  /* 0x0000001b051b7291 */ /* 0x000fe200080f0e3f */
[----:B----4-:R-:W-:Y:S11]  /*11b0*/  @P0 BRA `(.L_x_45) ;  /* 0x0000000000280947 */ /* 0x010ff60003800000 */
        /* <DEDUP_REMOVED lines=10> */
.L_x_45:
[----:B------:R-:W-:Y:S05]  /*1260*/  @P0 BRA `(.L_x_46) ;  /* 0x00000000000c0947 */ /* 0x000fea0003800000 */
[----:B------:R0:W-:Y:S01]  /*1270*/  UTMACMDFLUSH ;  /* 0x00000000000079b7 */ /* 0x0001e20000000000 */
[----:B------:R-:W-:Y:S05]  /*1280*/  @P0 BRA `(.L_x_46) ;  /* 0x0000000000040947 */ /* 0x000fea0003800000 */
[----:B------:R-:W-:-:S04]  /*1290*/  DEPBAR.LE SB0, 0x0 ;  /* 0x000080000000791a */ /* 0x000fc80000000000 */
.L_x_46:
[----:B------:R1:W-:Y:S01]  /*12a0*/  STL [R1+0x4], RZ ;  /* 0x000004ff01007387 */ /* 0x0003e20000100800 */
[----:B------:R-:W-:Y:S05]  /*12b0*/  WARPSYNC.ALL ;  /* 0x0000000000007948 */ /* 0x000fea0003800000 */
[----:B------:R1:W-:Y:S01]  /*12c0*/  STL [R1+0x8], RZ ;  /* 0x000008ff01007387 */ /* 0x0003e20000100800 */
[----:B-----5:R-:W-:Y:S01]  /*12d0*/  VOTEU.ALL UP1, P2 ;  /* 0x00000000003f7886 */ /* 0x020fe20001020000 */
[----:B------:R-:W-:Y:S01]  /*12e0*/  UMOV UR6, 0x1 ;  /* 0x0000000100067882 */ /* 0x000fe20000000000 */
[----:B------:R-:W-:Y:S01]  /*12f0*/  VOTEU.ALL UP0, P2 ;  /* 0x00000000003f7886 */ /* 0x000fe20001000000 */
[----:B------:R1:W-:Y:S01]  /*1300*/  STL [R1+0xc], RZ ;  /* 0x00000cff01007387 */ /* 0x0003e20000100800 */
[----:B------:R-:W-:Y:S01]  /*1310*/  VOTEU.ALL UP2, P2 ;  /* 0x00000000003f7886 */ /* 0x000fe20001040000 */
[----:B------:R-:W-:-:S04]  /*1320*/  @!UP1 UIADD3 UR8, -UR6, 0x100000, URZ ;  /* 0x0010000006089890 */ /* 0x000fc8000fffe13f */
[----:B------:R-:W-:Y:S02]  /*1330*/  @!UP1 USHF.L.U32 UR9, UR8, 0xb, URZ ;  /* 0x0000000b08099899 */ /* 0x000fe4000800063f */
[----:B------:R-:W-:Y:S01]  /*1340*/  @!UP1 USHF.L.U32 UR8, UR8, 0x1, URZ ;  /* 0x0000000108089899 */ /* 0x000fe2000800063f */
[----:B------:R-:W-:Y:S01]  /*1350*/  R2UR UR28, R6 ;  /* 0x00000000061c72ca */ /* 0x000fe200000e0000 */
[----:B------:R1:W-:Y:S01]  /*1360*/  STL [R1+0x10], RZ ;  /* 0x000010ff01007387 */ /* 0x0003e20000100800 */
[----:B------:R-:W-:-:S04]  /*1370*/  @!UP1 UIADD3 UR12, -UR6, 0x100000, URZ ;  /* 0x00100000060c9890 */ /* 0x000fc8000fffe13f */
[----:B------:R-:W-:Y:S02]  /*1380*/  @!UP1 USHF.L.U32 UR13, UR12, 0xb, URZ ;  /* 0x0000000b0c0d9899 */ /* 0x000fe4000800063f */
[----:B------:R-:W-:Y:S01]  /*1390*/  @!UP1 USHF.L.U32 UR12, UR12, 0x1, URZ ;  /* 0x000000010c0c9899 */ /* 0x000fe2000800063f */
[----:B------:R-:W-:Y:S01]  /*13a0*/  CS2R R24, SRZ ;  /* 0x0000000000187805 */ /* 0x000fe2000001ff00 */
[----:B------:R-:W-:-:S04]  /*13b0*/  @!UP1 UIADD3 UR14, -UR6, 0x100000, URZ ;  /* 0x00100000060e9890 */ /* 0x000fc8000fffe13f */
[----:B------:R-:W-:Y:S02]  /*13c0*/  @!UP1 USHF.L.U32 UR15, UR14, 0xb, URZ ;  /* 0x0000000b0e0f9899 */ /* 0x000fe4000800063f */
[----:B------:R-:W-:Y:S01]  /*13d0*/  @!UP1 USHF.L.U32 UR14, UR14, 0x1, URZ ;  /* 0x000000010e0e9899 */ /* 0x000fe2000800063f */
[----:B------:R1:W-:Y:S01]  /*13e0*/  STL [R1+0x14], RZ ;  /* 0x000014ff01007387 */ /* 0x0003e20000100800 */
[----:B------:R-:W-:-:S04]  /*13f0*/  @!UP1 UIADD3 UR6, -UR6, 0x100000, URZ ;  /* 0x0010000006069890 */ /* 0x000fc8000fffe13f */
[----:B------:R-:W-:Y:S02]  /*1400*/  @!UP1 USHF.L.U32 UR7, UR6, 0xb, URZ ;  /* 0x0000000b06079899 */ /* 0x000fe4000800063f */
[----:B------:R-:W-:Y:S01]  /*1410*/  @!UP1 USHF.L.U32 UR6, UR6, 0x1, URZ ;  /* 0x0000000106069899 */ /* 0x000fe2000800063f */
[----:B------:R-:W-:Y:S01]  /*1420*/  CS2R R26, SRZ ;  /* 0x00000000001a7805 */ /* 0x000fe2000001ff00 */
[----:B------:R-:W-:Y:S01]  /*1430*/  VOTEU.ALL UP1, P2 ;  /* 0x00000000003f7886 */ /* 0x000fe20001020000 */
[----:B------:R1:W-:Y:S01]  /*1440*/  STL [R1+0x18], RZ ;  /* 0x000018ff01007387 */ /* 0x0003e20000100800 */
[----:B------:R-:W-:Y:S01]  /*1450*/  VOTEU.ALL UP3, P2 ;  /* 0x00000000003f7886 */ /* 0x000fe20001060000 */
[----:B------:R-:W-:Y:S01]  /*1460*/  USHF.L.U32 UR21, UR30, 0x8, URZ ;  /* 0x000000081e157899 */ /* 0x000fe2000800063f */
[----:B------:R-:W-:Y:S01]  /*1470*/  CS2R R28, SRZ ;  /* 0x00000000001c7805 */ /* 0x000fe2000001ff00 */
[----:B------:R1:W-:Y:S01]  /*1480*/  STL [R1+0x1c], RZ ;  /* 0x00001cff01007387 */ /* 0x0003e20000100800 */
[----:B------:R-:W-:Y:S01]  /*1490*/  USHF.L.U32 UR11, UR29, 0x8, URZ ;  /* 0x000000081d0b7899 */ /* 0x000fe2000800063f */
[----:B------:R-:W-:-:S02]  /*14a0*/  CS2R R30, SRZ ;  /* 0x00000000001e7805 */ /* 0x000fc4000001ff00 */
[----:B------:R-:W-:Y:S01]  /*14b0*/  CS2R R32, SRZ ;  /* 0x0000000000207805 */ /* 0x000fe2000001ff00 */
[----:B------:R1:W-:Y:S01]  /*14c0*/  STL [R1+0x20], RZ ;  /* 0x000020ff01007387 */ /* 0x0003e20000100800 */
[----:B------:R-:W-:Y:S02]  /*14d0*/  CS2R R34, SRZ ;  /* 0x0000000000227805 */ /* 0x000fe4000001ff00 */
[----:B------:R-:W-:Y:S02]  /*14e0*/  CS2R R36, SRZ ;  /* 0x0000000000247805 */ /* 0x000fe4000001ff00 */
[----:B------:R-:W-:Y:S01]  /*14f0*/  CS2R R38, SRZ ;  /* 0x0000000000267805 */ /* 0x000fe2000001ff00 */
[----:B------:R1:W-:Y:S01]  /*1500*/  STL [R1+0x24], RZ ;  /* 0x000024ff01007387 */ /* 0x0003e20000100800 */
[----:B------:R-:W-:Y:S02]  /*1510*/  CS2R R40, SRZ ;  /* 0x0000000000287805 */ /* 0x000fe4000001ff00 */
        /* <DEDUP_REMOVED lines=72> */
[----:B------:R-:W-:Y:S01]  /*19a0*/  CS2R R150, SRZ ;  /* 0x0000000000967805 */ /* 0x000fe2000001ff00 */
[----:B------:R1:W-:Y:S04]  /*19b0*/  STL [R1+0x70], RZ ;  /* 0x000070ff01007387 */ /* 0x0003e80000100800 */
        /* <DEDUP_REMOVED lines=16> */
[----:B------:R1:W-:Y:S01]  /*1ac0*/  STL [R1+0xb4], RZ ;  /* 0x0000b4ff01007387 */ /* 0x0003e20000100800 */
[----:B------:R-:W-:Y:S06]  /*1ad0*/  BAR.SYNC.DEFER_BLOCKING 0x0 ;  /* 0x0000000000007b1d */ /* 0x000fec0000010000 */
[----:B------:R1:W-:Y:S04]  /*1ae0*/  STL [R1+0xb8], RZ ;  /* 0x0000b8ff01007387 */ /* 0x0003e80000100800 */
[----:B------:R1:W-:Y:S04]  /*1af0*/  STL [R1+0xbc], RZ ;  /* 0x0000bcff01007387 */ /* 0x0003e80000100800 */
[----:B------:R1:W-:Y:S04]  /*1b00*/  STL [R1+0xc0], RZ ;  /* 0x0000c0ff01007387 */ /* 0x0003e80000100800 */
[----:B------:R1:W-:Y:S04]  /*1b10*/  STL [R1+0xc4], RZ ;  /* 0x0000c4ff01007387 */ /* 0x0003e80000100800 */
[----:B------:R1:W-:Y:S04]  /*1b20*/  STL [R1+0xc8], RZ ;  /* 0x0000c8ff01007387 */ /* 0x0003e80000100800 */
[----:B------:R-:W2:Y:S02]  /*1b30*/  FENCE.VIEW.ASYNC.S ;  /* 0x00000000000073c6 */ /* 0x000ea40000000000 */
[----:B--2---:R1:W2:Y:S02]  /*1b40*/  @!UP0 SYNCS.EXCH.64 URZ, [UR20+0x20000], UR8 ;  /* 0x02000008143f85b2 */ /* 0x0042a40008000100 */
        /* <DEDUP_REMOVED lines=20> */
[----:B--2---:R-:W-:Y:S06]  /*1c90*/  BAR.SYNC.DEFER_BLOCKING 0x0 ;  /* 0x0000000000007b1d */ /* 0x004fec0000010000 */
[----:B------:R1:W-:Y:S04]  /*1ca0*/  STL [R1+0x11c], RZ ;  /* 0x00011cff01007387 */ /* 0x0003e80000100800 */
[----:B------:R1:W-:Y:S04]  /*1cb0*/  STL [R1+0x120], RZ ;  /* 0x000120ff01007387 */ /* 0x0003e80000100800 */
[----:B------:R1:W-:Y:S04]  /*1cc0*/  STL [R1+0x124], RZ ;  /* 0x000124ff01007387 */ /* 0x0003e80000100800 */
[----:B------:R1:W-:Y:S04]  /*1cd0*/  STL [R1+0x128], RZ ;  /* 0x000128ff01007387 */ /* 0x0003e80000100800 */
[----:B------:R1:W-:Y:S01]  /*1ce0*/  STL [R1+0x12c], RZ ;  /* 0x00012cff01007387 */ /* 0x0003e20000100800 */
[----:B------:R1:W2:Y:S03]  /*1cf0*/  @!UP1 SYNCS.EXCH.64 URZ, [UR20+0x20008], UR12 ;  /* 0x0200080c143f95b2 */ /* 0x0002a60008000100 */
        /* <DEDUP_REMOVED lines=55> */
[----:B------:R1:W-:Y:S01]  /*2070*/  STL [R1+0x1fc], RZ ;  /* 0x0001fcff01007387 */ /* 0x0003e20000100800 */
[----:B------:R-:W-:Y:S05]  /*2080*/  @!P1 BRA `(.L_x_47) ;  /* 0x0000001800a89947 */ /* 0x000fea0003800000 */
[----:B------:R1:W-:Y:S01]  /*2090*/  STL [R1], RZ ;  /* 0x000000ff01007387 */ /* 0x0003e20000100800 */
[----:B------:R-:W-:Y:S02]  /*20a0*/  CS2R R24, SRZ ;  /* 0x0000000000187805 */ /* 0x000fe4000001ff00 */
[----:B------:R-:W-:Y:S02]  /*20b0*/  CS2R R26, SRZ ;  /* 0x00000000001a7805 */ /* 0x000fe4000001ff00 */
[----:B------:R-:W-:Y:S01]  /*20c0*/  CS2R R28, SRZ ;  /* 0x00000000001c7805 */ /* 0x000fe2000001ff00 */
[----:B------:R1:W-:Y:S01]  /*20d0*/  STL [R1+0x4], RZ ;  /* 0x000004ff01007387 */ /* 0x0003e20000100800 */
[----:B------:R-:W-:Y:S02]  /*20e0*/  CS2R R30, SRZ ;  /* 0x00000000001e7805 */ /* 0x000fe4000001ff00 */
[----:B------:R-:W-:Y:S02]  /*20f0*/  CS2R R32, SRZ ;  /* 0x0000000000207805 */ /* 0x000fe4000001ff00 */
[----:B------:R-:W-:Y:S01]  /*2100*/  CS2R R34, SRZ ;  /* 0x0000000000227805 */ /* 0x000fe2000001ff00 */
[----:B------:R1:W-:Y:S01]  /*2110*/  STL [R1+0x8], RZ ;  /* 0x000008ff01007387 */ /* 0x0003e20000100800 */
[----:B------:R-:W-:-:S02]  /*2120*/  CS2R R36, SRZ ;  /* 0x0000000000247805 */ /* 0x000fc4000001ff00 */
        /* <DEDUP_REMOVED lines=75> */
[----:B------:R-:W-:Y:S01]  /*25e0*/  CS2R R150, SRZ ;  /* 0x0000000000967805 */ /* 0x000fe2000001ff00 */
[----:B------:R-:W-:Y:S01]  /*25f0*/  UMOV UR5, URZ ;  /* 0x0000003f00057c82 */ /* 0x000fe20008000000 */
[----:B------:R-:W-:Y:S01]  /*2600*/  UMOV UR10, URZ ;  /* 0x0000003f000a7c82 */ /* 0x000fe20008000000 */
        /* <DEDUP_REMOVED lines=105> */
[----:B------:R1:W-:Y:S02]  /*2ca0*/  STL [R1+0x1fc], RZ ;  /* 0x0001fcff01007387 */ /* 0x0003e40000100800 */
.L_x_49:
[----:B--2---:R-:W-:Y:S01]  /*2cb0*/  BAR.SYNC.DEFER_BLOCKING 0x0 ;  /* 0x0000000000007b1d */ /* 0x004fe20000010000 */
[----:B------:R-:W-:Y:S01]  /*2cc0*/  ULEA UR19, UR5, UR20, 0x3 ;  /* 0x0000001405137291 */ /* 0x000fe2000f8e183f */
[----:B-1-3--:R-:W-:Y:S01]  /*2cd0*/  @!P2 IMAD.MOV.U32 R0, RZ, RZ, 0x8000 ;  /* 0x00008000ff00a424 */ /* 0x00afe200078e00ff */
[----:B------:R-:W-:Y:S01]  /*2ce0*/  ELECT P0, URZ, PT ;  /* 0x00000000003f782f */ /* 0x000fe20003800000 */
[----:B------:R-:W-:-:S03]  /*2cf0*/  ULEA UR8, UR5, UR20, 0xe ;  /* 0x0000001405087291 */ /* 0x000fc6000f8e703f */
[----:B------:R-:W-:Y:S02]  /*2d00*/  ISETP.LT.U32.AND P0, PT, R2, 0x20, P0 ;  /* 0x000000200200780c */ /* 0x000fe40000701070 */
[----:B------:R-:W-:Y:S01]  /*2d10*/  ELECT P1, URZ, PT ;  /* 0x00000000003f782f */ /* 0x000fe20003820000 */
[----:B------:R-:W-:-:S03]  /*2d20*/  ULOP3.LUT UR12, UR28, 0x3, URZ, 0xc0, !UPT ;  /* 0x000000031c0c7892 */ /* 0x000fc6000f8ec03f */
[----:B------:R-:W-:Y:S01]  /*2d30*/  ISETP.LT.U32.AND P1, PT, R2, 0x80, P1 ;  /* 0x000000800200780c */ /* 0x000fe20000f21070 */
[----:B------:R-:W-:Y:S02]  /*2d40*/  UIADD3 UR18, UR8, 0x10000, URZ ;  /* 0x0001000008127890 */ /* 0x000fe4000fffe03f */
[----:B------:R-:W-:Y:S02]  /*2d50*/  ULEA UR14, UR12, UR21, 0x6 ;  /* 0x000000150c0e7291 */ /* 0x000fe4000f8e303f */
[----:B------:R-:W-:Y:S01]  /*2d60*/  ULEA UR12, UR12, UR18, 0xc ;  /* 0x000000120c0c7291 */ /* 0x000fe2000f8e603f */
[----:B------:R-:W-:Y:S01]  /*2d70*/  UMOV UR15, UR10 ;  /* 0x0000000a000f7c82 */ /* 0x000fe20008000000 */
[----:B------:R-:W-:Y:S01]  /*2d80*/  VOTEU.ANY UP0, P0 ;  /* 0x00000000003f7886 */ /* 0x000fe20000000100 */
[----:B------:R-:W-:Y:S01]  /*2d90*/  VOTEU.ANY UP2, P0 ;  /* 0x00000000003f7886 */ /* 0x000fe20000040100 */
[----:B------:R1:W-:Y:S01]  /*2da0*/  @!P2 SYNCS.ARRIVE.TRANS64 RZ, [UR19+0x20000], R0 ;  /* 0x02000000ffffa9a7 */ /* 0x0003e20008000013 */
[----:B------:R2:W-:Y:S06]  /*2db0*/  MEMBAR.ALL.CTA ;  /* 0x0000000000007992 */ /* 0x0005ec0000008000 */
[----:B--2---:R-:W2:Y:S01]  /*2dc0*/  FENCE.VIEW.ASYNC.S ;  /* 0x00000000000073c6 */ /* 0x004ea20000000000 */
[----:B------:R-:W-:Y:S01]  /*2dd0*/  @UP0 UIADD3 UR9, UR19, 0x20000, URZ ;  /* 0x0002000013090890 */ /* 0x000fe2000fffe03f */
[----:B------:R-:W-:Y:S01]  /*2de0*/  @UP0 UMOV UR6, UR22 ;  /* 0x0000001600060c82 */ /* 0x000fe20008000000 */
[----:B------:R-:W-:Y:S01]  /*2df0*/  @UP0 UMOV UR7, UR23 ;  /* 0x0000001700070c82 */ /* 0x000fe20008000000 */
[----:B--2---:R-:W-:Y:S01]  /*2e00*/  VOTEU.ANY UP1, P1 ;  /* 0x00000000003f7886 */ /* 0x004fe20000820100 */
[----:B------:R-:W-:Y:S01]  /*2e10*/  VOTEU.ANY UP3, P1 ;  /* 0x00000000003f7886 */ /* 0x000fe20000860100 */
[----:B-1----:R-:W-:-:S03]  /*2e20*/  IMAD.U32 R0, RZ, RZ, UR4 ;  /* 0x00000004ff007e24 */ /* 0x002fc6000f8e00ff */
[----:B------:R-:W-:Y:S01]  /*2e30*/  @UP1 UIADD3 UR13, UR19, 0x20000, URZ ;  /* 0x00020000130d1890 */ /* 0x000fe2000fffe03f */
[----:B------:R-:W-:Y:S01]  /*2e40*/  @UP1 UMOV UR16, UR24 ;  /* 0x0000001800101c82 */ /* 0x000fe20008000000 */
[----:B------:R-:W-:Y:S01]  /*2e50*/  @UP1 UMOV UR17, UR25 ;  /* 0x0000001900111c82 */ /* 0x000fe20008000000 */
[----:B------:R-:W-:Y:S01]  /*2e60*/  SHF.L.U32 R0, R0, 0x1f, RZ ;  /* 0x0000001f00007819 */ /* 0x000fe200000006ff */
[----:B------:R-:W-:Y:S06]  /*2e70*/  BAR.SYNC.DEFER_BLOCKING 0x0 ;  /* 0x0000000000007b1d */ /* 0x000fec0000010000 */
[----:B------:R1:W-:Y:S02]  /*2e80*/  @UP2 UTMALDG.2D [UR8], [UR6] ;  /* 0x00000008060025b4 */ /* 0x0003e40008008000 */
[----:B------:R-:W-:Y:S06]  /*2e90*/  BAR.SYNC.DEFER_BLOCKING 0x0 ;  /* 0x0000000000007b1d */ /* 0x000fec0000010000 */
[----:B------:R1:W-:Y:S02]  /*2ea0*/  @UP3 UTMALDG.2D [UR12], [UR16] ;  /* 0x0000000c100035b4 */ /* 0x0003e40008008000 */
[----:B------:R-:W-:Y:S06]  /*2eb0*/  BAR.SYNC.DEFER_BLOCKING 0x0 ;  /* 0x0000000000007b1d */ /* 0x000fec0000010000 */
[----:B------:R-:W2:Y:S02]  /*2ec0*/  SYNCS.PHASECHK.TRANS64.TRYWAIT P0, [UR19+0x20000], R0 ;  /* 0x02000000ff0075a7 */ /* 0x000ea40008000153 */
[----:B-12---:R-:W-:Y:S05]  /*2ed0*/  @!P0 BRA `(.L_x_48) ;  /* 0x00000020005c8947 */ /* 0x006fea0003800000 */
.L_x_50:
[----:B------:R-:W-:Y:S01]  /*2ee0*/  STL.64 [R1+0x268], R150 ;  /* 0x0002689601007387 */ /* 0x000fe20000100a00 */
[----:B------:R-:W-:Y:S01]  /*2ef0*/  USHF.L.U32 UR6, UR28, 0x6, URZ ;  /* 0x000000061c067899 */ /* 0x000fe2000800063f */
[----:B------:R-:W1:Y:S02]  /*2f00*/  LDC R0, c[0x0][0x230] ;  /* 0x00008c00ff007b82 */ /* 0x000e640000000800 */
[----:B------:R-:W-:Y:S04]  /*2f10*/  STL.64 [R1+0x260], R148 ;  /* 0x0002609401007387 */ /* 0x000fe80000100a00 */
        /* <DEDUP_REMOVED lines=11> */
[----:B------:R2:W-:Y:S04]  /*2fd0*/  STL.64 [R1+0x200], R124 ;  /* 0x0002007c01007387 */ /* 0x0005e80000100a00 */
[----:B--2---:R-:W2:Y:S04]  /*2fe0*/  LDL.LU.64 R124, [R1] ;  /* 0x00000000017c7983 */ /* 0x004ea80000300a00 */
[----:B------:R-:W2:Y:S04]  /*2ff0*/  LDL.LU.64 R126, [R1+0x8] ;  /* 0x00000800017e7983 */ /* 0x000ea80000300a00 */
        /* <DEDUP_REMOVED lines=61> */
[----:B------:R-:W2:Y:S01]  /*33d0*/  LDL.LU.64 R250, [R1+0x1f8] ;  /* 0x0001f80001fa7983 */ /* 0x000ea20000300a00 */
[----:B------:R-:W-:-:S02]  /*33e0*/  ULOP3.LUT UR6, UR6, 0x100, URZ, 0xc0, !UPT ;  /* 0x0000010006067892 */ /* 0x000fc4000f8ec03f */
[----:B------:R-:W-:Y:S02]  /*33f0*/  USHF.R.U32.HI UR7, URZ, 0x4, UR18 ;  /* 0x000000043f077899 */ /* 0x000fe40008011612 */
[----:B------:R-:W-:Y:S02]  /*3400*/  ULEA.HI UR8, UR8, UR6, URZ, 0x1c ;  /* 0x0000000608087291 */ /* 0x000fe4000f8fe03f */
[----:B------:R-:W-:Y:S02]  /*3410*/  USGXT.U32 UR6, UR7, 0xe ;  /* 0x0000000e0706789a */ /* 0x000fe40008000000 */
[----:B------:R-:W-:Y:S02]  /*3420*/  ULOP3.LUT UR12, UR8, 0x3fff, URZ, 0xc0, !UPT ;  /* 0x00003fff080c7892 */ /* 0x000fe4000f8ec03f */
[----:B------:R-:W-:Y:S01]  /*3430*/  ULOP3.LUT UR14, UR6, 0x1000000, URZ, 0xfc, !UPT ;  /* 0x01000000060e7892 */ /* 0x000fe2000f8efc3f */
[----:B------:R-:W-:Y:S01]  /*3440*/  UMOV UR13, 0x80000020 ;  /* 0x80000020000d7882 */ /* 0x000fe20000000000 */
[----:B------:R-:W-:Y:S01]  /*3450*/  UMOV UR15, 0x40000040 ;  /* 0x40000040000f7882 */ /* 0x000fe20000000000 */
[----:B------:R-:W-:Y:S01]  /*3460*/  UIADD3 UR16, UP0, UR12, 0x2, URZ ;  /* 0x000000020c107890 */ /* 0x000fe2000ff1e03f */
[----:B------:R-:W-:Y:S01]  /*3470*/  UMOV UR8, URZ ;  /* 0x0000003f00087c82 */ /* 0x000fe20008000000 */
[----:B------:R-:W-:Y:S01]  /*3480*/  UMOV UR18, 0x1000080 ;  /* 0x0100008000127882 */ /* 0x000fe20000000000 */
[----:B------:R-:W-:Y:S01]  /*3490*/  UMOV UR19, 0x40000040 ;  /* 0x4000004000137882 */ /* 0x000fe20000000000 */
[----:B------:R-:W-:Y:S01]  /*34a0*/  UMOV UR7, URZ ;  /* 0x0000003f00077c82 */ /* 0x000fe20008000000 */
[----:B------:R-:W-:-:S02]  /*34b0*/  UIADD3.X UR17, UR8, -0x7fffffe0, URZ, UP0, !UPT ;  /* 0x8000002008117890 */ /* 0x000fc400087fe43f */
[----:B------:R-:W-:Y:S01]  /*34c0*/  UIADD3.64 UR18, UR6, UR18, URZ ;  /* 0x0000001206127297 */ /* 0x000fe2000fffe03f */
[----:B--2---:R-:W-:-:S06]  /*34d0*/  WARPGROUP.ARRIVE ;  /* 0x00000000000079c5 */ /* 0x004fcc0000000000 */
[----:B------:R-:W-:Y:S03]  /*34e0*/  HGMMA.64x256x16.F32 R124, gdesc[UR12].tnspB, R124, gsb0 ;  /* 0x43e000000c7c79f0 */ /* 0x000fe6000800087c */
[----:B------:R-:W-:Y:S02]  /*34f0*/  WARPGROUP.DEPBAR.LE gsb0, 0x0 ;  /* 0x00008000000079c5 */ /* 0x000fe40000010000 */
[----:B------:R-:W-:-:S15]  /*3500*/  WARPGROUP.ARRIVE ;  /* 0x00000000000079c5 */ /* 0x000fde0000000000 */
[----:B------:R-:W-:-:S08]  /*3510*/  NOP ;  /* 0x0000000000007918 */ /* 0x000fd00000000000 */
[----:B------:R-:W-:Y:S03]  /*3520*/  HGMMA.64x256x16.F32 R124, gdesc[UR16].tnspB, R124, gsb0 ;  /* 0x43e00000107c79f0 */ /* 0x000fe6000800087c */
[----:B------:R-:W-:Y:S02]  /*3530*/  WARPGROUP.DEPBAR.LE gsb0, 0x0 ;  /* 0x00008000000079c5 */ /* 0x000fe40000010000 */
[----:B------:R-:W-:Y:S04]  /*3540*/  STL.64 [R1], R124 ;  /* 0x0000007c01007387 */ /* 0x000fe80000100a00 */
        /* <DEDUP_REMOVED lines=63> */
[----:B--2---:R-:W2:Y:S04]  /*3940*/  LDL.LU.64 R150, [R1+0x268] ;  /* 0x0002680001967983 */ /* 0x004ea80000300a00 */
        /* <DEDUP_REMOVED lines=13> */
[----:B------:R-:W-:-:S02]  /*3a20*/  UIADD3.64 UR12, UR16, 0x1fe, URZ ;  /* 0x000001fe100c7897 */ /* 0x000fc4000fffe03f */
[----:B------:R-:W-:Y:S02]  /*3a30*/  UIADD3.64 UR16, UR16, 0x200, URZ ;  /* 0x0000020010107897 */ /* 0x000fe4000fffe03f */
[----:B------:R-:W-:Y:S02]  /*3a40*/  UIADD3 UR10, UR10, 0x20, URZ ;  /* 0x000000200a0a7890 */ /* 0x000fe4000fffe03f */
[----:B------:R-:W-:-:S04]  /*3a50*/  UIADD3 UR5, UR5, 0x1, URZ ;  /* 0x0000000105057890 */ /* 0x000fc8000fffe03f */
[----:B-1----:R-:W-:Y:S01]  /*3a60*/  ISETP.LE.AND P0, PT, R0, UR10, PT ;  /* 0x0000000a00007c0c */ /* 0x002fe2000bf03270 */
[----:B------:R-:W-:-:S04]  /*3a70*/  UISETP.NE.U32.AND UP0, UPT, UR5, 0x4, UPT ;  /* 0x000000040500788c */ /* 0x000fc8000bf05070 */
[----:B------:R-:W-:Y:S02]  /*3a80*/  USEL UR6, URZ, 0x1, UP0 ;  /* 0x000000013f067887 */ /* 0x000fe40008000000 */
[----:B------:R-:W-:Y:S02]  /*3a90*/  USEL UR5, UR5, URZ, UP0 ;  /* 0x0000003f05057287 */ /* 0x000fe40008000000 */
[----:B------:R-:W-:Y:S01]  /*3aa0*/  ULOP3.LUT UR4, UR4, UR6, URZ, 0x3c, !UPT ;  /* 0x0000000604047292 */ /* 0x000fe2000f8e3c3f */
[----:B--2---:R-:W-:-:S06]  /*3ab0*/  WARPGROUP.ARRIVE ;  /* 0x00000000000079c5 */ /* 0x004fcc0000000000 */
[----:B------:R-:W-:Y:S03]  /*3ac0*/  HGMMA.64x256x16.F32 R24, gdesc[UR12].tnspB, R24, gsb0 ;  /* 0x43e000000c1879f0 */ /* 0x000fe60008000818 */
[----:B------:R-:W-:Y:S02]  /*3ad0*/  WARPGROUP.DEPBAR.LE gsb0, 0x0 ;  /* 0x00008000000079c5 */ /* 0x000fe40000010000 */
[----:B------:R-:W-:-:S15]  /*3ae0*/  WARPGROUP.ARRIVE ;  /* 0x00000000000079c5 */ /* 0x000fde0000000000 */
[----:B------:R-:W-:-:S08]  /*3af0*/  NOP ;  /* 0x0000000000007918 */ /* 0x000fd00000000000 */
[----:B------:R-:W-:Y:S03]  /*3b00*/  HGMMA.64x256x16.F32 R24, gdesc[UR16].tnspB, R24, gsb0 ;  /* 0x43e00000101879f0 */ /* 0x000fe60008000818 */
[----:B------:R-:W-:Y:S02]  /*3b10*/  WARPGROUP.DEPBAR.LE gsb0, 0x0 ;  /* 0x00008000000079c5 */ /* 0x000fe40000010000 */
[----:B---3--:R-:W-:Y:S05]  /*3b20*/  @!P0 BRA `(.L_x_49) ;  /* 0xfffffff000608947 */ /* 0x008fea000383ffff */
.L_x_47:
[----:B------:R5:W-:Y:S04]  /*3b30*/  STL [R1+0x20c], R148 ;  /* 0x00020c9401007387 */ /* 0x000be80000100800 */
[----:B------:R-:W3:Y:S01]  /*3b40*/  LDL.LU R8, [R1] ;  /* 0x0000000001087983 */ /* 0x000ee20000300800 */
[----:B--2---:R-:W-:Y:S06]  /*3b50*/  BAR.SYNC.DEFER_BLOCKING 0x0 ;  /* 0x0000000000007b1d */ /* 0x004fec0000010000 */
[----:B-----5:R-:W2:Y:S04]  /*3b60*/  LDL.LU R148, [R1+0x4] ;  /* 0x0000040001947983 */ /* 0x020ea80000300800 */
[----:B------:R5:W-:Y:S04]  /*3b70*/  STL [R1+0x208], R149 ;  /* 0x0002089501007387 */ /* 0x000be80000100800 */
[----:B-----5:R-:W5:Y:S01]  /*3b80*/  LDL.LU R149, [R1+0xc] ;  /* 0x00000c0001957983 */ /* 0x020f620000300800 */
[----:B------:R-:W4:Y:S03]  /*3b90*/  @!P2 SYNCS.CCTL.IV [UR20+0x20000] ;  /* 0x02000000ff00a9b1 */ /* 0x000f260008000014 */
[----:B------:R-:W5:Y:S04]  /*3ba0*/  LDL.LU R9, [R1+0x8] ;  /* 0x0000080001097983 */ /* 0x000f680000300800 */
[----:B------:R1:W-:Y:S01]  /*3bb0*/  STL [R1+0x204], R150 ;  /* 0x0002049601007387 */ /* 0x0003e20000100800 */
[----:B----4-:R-:W-:Y:S06]  /*3bc0*/  BAR.SYNC.DEFER_BLOCKING 0x0 ;  /* 0x0000000000007b1d */ /* 0x010fec0000010000 */
[----:B-1----:R-:W4:Y:S04]  /*3bd0*/  LDL.LU R150, [R1+0x14] ;  /* 0x0000140001967983 */ /* 0x002f280000300800 */
[----:B------:R-:W4:Y:S04]  /*3be0*/  LDL.LU R10, [R1+0x10] ;  /* 0x00001000010a7983 */ /* 0x000f280000300800 */
[----:B------:R1:W-:Y:S01]  /*3bf0*/  STL [R1+0x200], R151 ;  /* 0x0002009701007387 */ /* 0x0003e20000100800 */
[----:B------:R-:W1:Y:S02]  /*3c00*/  @!P2 SYNCS.CCTL.IV [UR20+0x20008] ;  /* 0x02000800ff00a9b1 */ /* 0x000e640008000014 */
[----:B-1----:R-:W-:Y:S06]  /*3c10*/  BAR.SYNC.DEFER_BLOCKING 0x0 ;  /* 0x0000000000007b1d */ /* 0x002fec0000010000 */
[----:B------:R-:W4:Y:S04]  /*3c20*/  LDL.LU R151, [R1+0x1c] ;  /* 0x00001c0001977983 */ /* 0x000f280000300800 */
[----:B------:R-:W4:Y:S04]  /*3c30*/  LDL.LU R11, [R1+0x18] ;  /* 0x00001800010b7983 */ /* 0x000f280000300800 */
[----:B------:R-:W4:Y:S04]  /*3c40*/  LDL.LU R3, [R1+0x24] ;  /* 0x0000240001037983 */ /* 0x000f280000300800 */
[----:B------:R-:W4:Y:S04]  /*3c50*/  LDL.LU R4, [R1+0x20] ;  /* 0x0000200001047983 */ /* 0x000f280000300800 */
[----:B------:R-:W4:Y:S01]  /*3c60*/  LDL.LU R2, [R1+0x2c] ;  /* 0x00002c0001027983 */ /* 0x000f220000300800 */
[----:B------:R-:W1:Y:S03]  /*3c70*/  @!P2 SYNCS.CCTL.IV [UR20+0x20010] ;  /* 0x02001000ff00a9b1 */ /* 0x000e660008000014 */
[----:B------:R-:W4:Y:S04]  /*3c80*/  LDL.LU R5, [R1+0x28] ;  /* 0x0000280001057983 */ /* 0x000f280000300800 */
        /* <DEDUP_REMOVED lines=105> */
[----:B---3--:R-:W3:Y:S04]  /*4320*/  LDL.LU R0, [R1+0x1d0] ;  /* 0x0001d00001007983 */ /* 0x008ee80000300800 */
[----:B------:R-:W3:Y:S04]  /*4330*/  LDL.LU R200, [R1+0x1dc] ;  /* 0x0001dc0001c87983 */ /* 0x000ee80000300800 */
[----:B------:R-:W3:Y:S04]  /*4340*/  LDL.LU R191, [R1+0x1d8] ;  /* 0x0001d80001bf7983 */ /* 0x000ee80000300800 */
[----:B------:R-:W3:Y:S04]  /*4350*/  LDL.LU R197, [R1+0x1e4] ;  /* 0x0001e40001c57983 */ /* 0x000ee80000300800 */
[----:B------:R-:W3:Y:S04]  /*4360*/  LDL.LU R192, [R1+0x1e0] ;  /* 0x0001e00001c07983 */ /* 0x000ee80000300800 */
[----:B------:R-:W3:Y:S04]  /*4370*/  LDL.LU R199, [R1+0x1ec] ;  /* 0x0001ec0001c77983 */ /* 0x000ee80000300800 */
[----:B------:R-:W3:Y:S01]  /*4380*/  LDL.LU R193, [R1+0x1e8] ;  /* 0x0001e80001c17983 */ /* 0x000ee20000300800 */
[----:B--2---:R-:W-:-:S03]  /*4390*/  F2FP.F16.F32.PACK_AB R8, R148, R8 ;  /* 0x000000089408723e */ /* 0x004fc600000000ff */
[----:B------:R-:W2:Y:S01]  /*43a0*/  LDL.LU R198, [R1+0x1f4] ;  /* 0x0001f40001c67983 */ /* 0x000ea20000300800 */
[----:B-----5:R-:W-:-:S03]  /*43b0*/  F2FP.F16.F32.PACK_AB R9, R149, R9 ;  /* 0x000000099509723e */ /* 0x020fc600000000ff */
[----:B------:R-:W2:Y:S01]  /*43c0*/  LDL.LU R194, [R1+0x1f0] ;  /* 0x0001f00001c27983 */ /* 0x000ea20000300800 */
[----:B----4-:R-:W-:-:S03]  /*43d0*/  F2FP.F16.F32.PACK_AB R10, R150, R10 ;  /* 0x0000000a960a723e */ /* 0x010fc600000000ff */
[----:B------:R-:W4:Y:S01]  /*43e0*/  LDL.LU R196, [R1+0x1fc] ;  /* 0x0001fc0001c47983 */ /* 0x000f220000300800 */
[----:B------:R-:W-:-:S03]  /*43f0*/  F2FP.F16.F32.PACK_AB R11, R151, R11 ;  /* 0x0000000b970b723e */ /* 0x000fc600000000ff */
[----:B------:R-:W4:Y:S04]  /*4400*/  LDL.LU R195, [R1+0x1f8] ;  /* 0x0001f80001c37983 */ /* 0x000f280000300800 */
[----:B------:R-:W5:Y:S04]  /*4410*/  LDL.LU R148, [R1+0x20c] ;  /* 0x00020c0001947983 */ /* 0x000f680000300800 */
[----:B------:R-:W5:Y:S04]  /*4420*/  LDL.LU R149, [R1+0x208] ;  /* 0x0002080001957983 */ /* 0x000f680000300800 */
[----:B------:R-:W5:Y:S04]  /*4430*/  LDL.LU R150, [R1+0x204] ;  /* 0x0002040001967983 */ /* 0x000f680000300800 */
[----:B------:R-:W5:Y:S01]  /*4440*/  LDL.LU R151, [R1+0x200] ;  /* 0x0002000001977983 */ /* 0x000f620000300800 */
[----:B------:R-:W-:-:S02]  /*4450*/  F2FP.F16.F32.PACK_AB R4, R3, R4 ;  /* 0x000000040304723e */ /* 0x000fc400000000ff */
[----:B------:R-:W-:Y:S02]  /*4460*/  ELECT P0, URZ, PT ;  /* 0x00000000003f782f */ /* 0x000fe40003800000 */
[----:B------:R-:W-:Y:S01]  /*4470*/  F2FP.F16.F32.PACK_AB R5, R2, R5 ;  /* 0x000000050205723e */ /* 0x000fe200000000ff */
[----:B------:R-:W1:Y:S01]  /*4480*/  S2R R3, SR_TID.X ;  /* 0x0000000000037919 */ /* 0x000e620000002100 */
[----:B------:R-:W-:Y:S01]  /*4490*/  F2FP.F16.F32.PACK_AB R20, R242, R20 ;  /* 0x00000014f214723e */ /* 0x000fe200000000ff */
[----:B------:R-:W-:Y:S01]  /*44a0*/  ULOP3.LUT UR28, UR28, 0x3, URZ, 0xc0, !UPT ;  /* 0x000000031c1c7892 */ /* 0x000fe2000f8ec03f */
[----:B------:R-:W-:Y:S01]  /*44b0*/  F2FP.F16.F32.PACK_AB R21, R241, R21 ;  /* 0x00000015f115723e */ /* 0x000fe200000000ff */
[----:B-1----:R-:W-:Y:S01]  /*44c0*/  BAR.SYNC.DEFER_BLOCKING 0x0 ;  /* 0x0000000000007b1d */ /* 0x002fe20000010000 */
[----:B------:R-:W-:Y:S01]  /*44d0*/  F2FP.F16.F32.PACK_AB R22, R240, R22 ;  /* 0x00000016f016723e */ /* 0x000fe200000000ff */
[----:B------:R-:W-:Y:S01]  /*44e0*/  ULEA UR8, UR28, UR20, 0xf ;  /* 0x000000141c087291 */ /* 0x000fe2000f8e783f */
[----:B------:R-:W-:Y:S01]  /*44f0*/  F2FP.F16.F32.PACK_AB R23, R239, R23 ;  /* 0x00000017ef17723e */ /* 0x000fe200000000ff */
[----:B------:R-:W-:Y:S01]  /*4500*/  ULEA UR9, UR28, UR21, 0x6 ;  /* 0x000000151c097291 */ /* 0x000fe2000f8e303f */
[----:B------:R-:W-:Y:S01]  /*4510*/  F2FP.F16.F32.PACK_AB R24, R25, R24 ;  /* 0x000000181918723e */ /* 0x000fe200000000ff */
[----:B------:R-:W-:Y:S01]  /*4520*/  UMOV UR10, UR11 ;  /* 0x0000000b000a7c82 */ /* 0x000fe20008000000 */
[----:B------:R-:W-:-:S02]  /*4530*/  F2FP.F16.F32.PACK_AB R25, R27, R26 ;  /* 0x0000001a1b19723e */ /* 0x000fc400000000ff */
[----:B------:R-:W-:Y:S02]  /*4540*/  F2FP.F16.F32.PACK_AB R56, R57, R56 ;  /* 0x000000383938723e */ /* 0x000fe400000000ff */
[----:B------:R-:W-:Y:S02]  /*4550*/  F2FP.F16.F32.PACK_AB R26, R29, R28 ;  /* 0x0000001c1d1a723e */ /* 0x000fe400000000ff */
[----:B------:R-:W-:Y:S02]  /*4560*/  F2FP.F16.F32.PACK_AB R27, R31, R30 ;  /* 0x0000001e1f1b723e */ /* 0x000fe400000000ff */
[----:B------:R-:W-:Y:S02]  /*4570*/  F2FP.F16.F32.PACK_AB R57, R59, R58 ;  /* 0x0000003a3b39723e */ /* 0x000fe400000000ff */
[----:B------:R-:W-:Y:S02]  /*4580*/  F2FP.F16.F32.PACK_AB R88, R89, R88 ;  /* 0x000000585958723e */ /* 0x000fe400000000ff */
[----:B------:R-:W-:-:S02]  /*4590*/  F2FP.F16.F32.PACK_AB R58, R61, R60 ;  /* 0x0000003c3d3a723e */ /* 0x000fc400000000ff */
[----:B------:R-:W-:Y:S02]  /*45a0*/  F2FP.F16.F32.PACK_AB R59, R63, R62 ;  /* 0x0000003e3f3b723e */ /* 0x000fe400000000ff */
[----:B------:R-:W-:Y:S01]  /*45b0*/  F2FP.F16.F32.PACK_AB R89, R91, R90 ;  /* 0x0000005a5b59723e */ /* 0x000fe200000000ff */
[----:B------:R-:W1:Y:S01]  /*45c0*/  @!P2 SYNCS.CCTL.IV [UR20+0x20018] ;  /* 0x02001800ff00a9b1 */ /* 0x000e620008000014 */
[----:B------:R-:W-:Y:S02]  /*45d0*/  F2FP.F16.F32.PACK_AB R120, R121, R120 ;  /* 0x000000787978723e */ /* 0x000fe400000000ff */
[----:B------:R-:W-:Y:S02]  /*45e0*/  F2FP.F16.F32.PACK_AB R90, R93, R92 ;  /* 0x0000005c5d5a723e */ /* 0x000fe400000000ff */
[----:B------:R-:W-:Y:S02]  /*45f0*/  LOP3.LUT R2, R3, 0xff, RZ, 0xc0, !PT ;  /* 0x000000ff03027812 */ /* 0x000fe400078ec0ff */
[----:B------:R-:W-:-:S02]  /*4600*/  F2FP.F16.F32.PACK_AB R164, R226, R164 ;  /* 0x000000a4e2a4723e */ /* 0x000fc400000000ff */
[----:B------:R-:W-:Y:S02]  /*4610*/  ISETP.LT.U32.AND P0, PT, R2, 0x80, P0 ;  /* 0x000000800200780c */ /* 0x000fe40000701070 */
[----:B------:R-:W-:Y:S02]  /*4620*/  F2FP.F16.F32.PACK_AB R91, R95, R94 ;  /* 0x0000005e5f5b723e */ /* 0x000fe400000000ff */
[----:B------:R-:W-:Y:S02]  /*4630*/  F2FP.F16.F32.PACK_AB R165, R225, R165 ;  /* 0x000000a5e1a5723e */ /* 0x000fe400000000ff */
[----:B------:R-:W-:Y:S02]  /*4640*/  F2FP.F16.F32.PACK_AB R121, R123, R122 ;  /* 0x0000007a7b79723e */ /* 0x000fe400000000ff */
[----:B------:R-:W-:Y:S02]  /*4650*/  F2FP.F16.F32.PACK_AB R122, R125, R124 ;  /* 0x0000007c7d7a723e */ /* 0x000fe400000000ff */
[----:B------:R-:W-:-:S02]  /*4660*/  F2FP.F16.F32.PACK_AB R123, R127, R126 ;  /* 0x0000007e7f7b723e */ /* 0x000fc400000000ff */
[----:B------:R-:W-:Y:S01]  /*4670*/  F2FP.F16.F32.PACK_AB R166, R224, R166 ;  /* 0x000000a6e0a6723e */ /* 0x000fe200000000ff */
[----:B------:R-:W-:Y:S01]  /*4680*/  VOTEU.ANY UP0, P0 ;  /* 0x00000000003f7886 */ /* 0x000fe20000000100 */
[----:B------:R-:W-:Y:S01]  /*4690*/  F2FP.F16.F32.PACK_AB R6, R252, R6 ;  /* 0x00000006fc06723e */ /* 0x000fe200000000ff */
[----:B------:R-:W-:Y:S01]  /*46a0*/  VOTEU.ANY UP1, P0 ;  /* 0x00000000003f7886 */ /* 0x000fe20000020100 */
[----:B------:R-:W-:Y:S02]  /*46b0*/  F2FP.F16.F32.PACK_AB R7, R251, R7 ;  /* 0x00000007fb07723e */ /* 0x000fe400000000ff */
[----:B------:R-:W-:Y:S01]  /*46c0*/  F2FP.F16.F32.PACK_AB R152, R238, R152 ;  /* 0x00000098ee98723e */ /* 0x000fe200000000ff */
[----:B------:R-:W-:Y:S01]  /*46d0*/  @UP0 UMOV UR6, UR26 ;  /* 0x0000001a00060c82 */ /* 0x000fe20008000000 */
[----:B------:R-:W-:Y:S01]  /*46e0*/  F2FP.F16.F32.PACK_AB R167, R223, R167 ;  /* 0x000000a7dfa7723e */ /* 0x000fe200000000ff */
[----:B------:R-:W-:Y:S01]  /*46f0*/  @UP0 UMOV UR7, UR27 ;  /* 0x0000001b00070c82 */ /* 0x000fe20008000000 */
        /* <DEDUP_REMOVED lines=87> */
[----:B---3--:R-:W-:Y:S01]  /*4c70*/  F2FP.F16.F32.PACK_AB R190, R190, R0 ;  /* 0x00000000bebe723e */ /* 0x008fe200000000ff */
[----:B------:R-:W-:-:S05]  /*4c80*/  IMAD.SHL.U32 R0, R3, 0x80, RZ ;  /* 0x0000008003007824 */ /* 0x000fca00078e00ff */
[----:B------:R-:W-:Y:S02]  /*4c90*/  LOP3.LUT R0, R0, 0x780, RZ, 0xc0, !PT ;  /* 0x0000078000007812 */ /* 0x000fe400078ec0ff */
[----:B------:R-:W-:Y:S02]  /*4ca0*/  F2FP.F16.F32.PACK_AB R191, R200, R191 ;  /* 0x000000bfc8bf723e */ /* 0x000fe400000000ff */
[----:B------:R-:W-:Y:S01]  /*4cb0*/  F2FP.F16.F32.PACK_AB R192, R197, R192 ;  /* 0x000000c0c5c0723e */ /* 0x000fe200000000ff */
[----:B------:R-:W-:-:S05]  /*4cc0*/  IMAD.SHL.U32 R197, R3, 0x10, RZ ;  /* 0x0000001003c57824 */ /* 0x000fca00078e00ff */
[----:B------:R-:W-:Y:S02]  /*4cd0*/  LOP3.LUT R0, R0, 0x70, R197, 0xf8, !PT ;  /* 0x0000007000007812 */ /* 0x000fe400078ef8c5 */
[----:B------:R-:W-:Y:S02]  /*4ce0*/  F2FP.F16.F32.PACK_AB R193, R199, R193 ;  /* 0x000000c1c7c1723e */ /* 0x000fe400000000ff */
[----:B------:R-:W-:Y:S01]  /*4cf0*/  LOP3.LUT R0, R0, 0x10, R3, 0x78, !PT ;  /* 0x0000001000007812 */ /* 0x000fe200078e7803 */
[----:B------:R-:W-:-:S05]  /*4d00*/  IMAD.SHL.U32 R3, R3, 0x40, RZ ;  /* 0x0000004003037824 */ /* 0x000fca00078e00ff */
[----:B------:R-:W-:Y:S02]  /*4d10*/  LOP3.LUT R0, R0, 0x3800, R3, 0xf8, !PT ;  /* 0x0000380000007812 */ /* 0x000fe400078ef803 */
[----:B--2---:R-:W-:Y:S02]  /*4d20*/  F2FP.F16.F32.PACK_AB R194, R198, R194 ;  /* 0x000000c2c6c2723e */ /* 0x004fe400000000ff */
[C---:B------:R-:W-:Y:S01]  /*4d30*/  LOP3.LUT R3, R0.reuse, 0x20, RZ, 0x3c, !PT ;  /* 0x0000002000037812 */ /* 0x040fe200078e3cff */
[----:B------:R-:W-:Y:S01]  /*4d40*/  VIADD R2, R0, UR20 ;  /* 0x0000001400027c36 */ /* 0x000fe20008000000 */
[----:B----4-:R-:W-:-:S03]  /*4d50*/  F2FP.F16.F32.PACK_AB R195, R196, R195 ;  /* 0x000000c3c4c3723e */ /* 0x010fc600000000ff */
[----:B------:R-:W-:Y:S01]  /*4d60*/  VIADD R3, R3, UR20 ;  /* 0x0000001403037c36 */ /* 0x000fe20008000000 */
[----:B-1----:R1:W-:Y:S04]  /*4d70*/  STSM.16.M88.4 [R2], R8 ;  /* 0x0000000802007844 */ /* 0x0023e80000000200 */
[----:B------:R-:W-:Y:S01]  /*4d80*/  STSM.16.M88.4 [R2+0x8000], R20 ;  /* 0x0080001402007844 */ /* 0x000fe20000000200 */
[----:B-----5:R-:W-:-:S03]  /*4d90*/  F2FP.F16.F32.PACK_AB R146, R149, R148 ;  /* 0x000000949592723e */ /* 0x020fc600000000ff */
[----:B------:R-:W-:Y:S04]  /*4da0*/  STSM.16.M88.4 [R2+0x10000], R164 ;  /* 0x010000a402007844 */ /* 0x000fe80000000200 */
[----:B------:R-:W-:Y:S01]  /*4db0*/  STSM.16.M88.4 [R2+0x18000], R180 ;  /* 0x018000b402007844 */ /* 0x000fe20000000200 */
[----:B------:R-:W-:-:S03]  /*4dc0*/  F2FP.F16.F32.PACK_AB R147, R151, R150 ;  /* 0x000000969793723e */ /* 0x000fc600000000ff */
[----:B------:R-:W-:Y:S01]  /*4dd0*/  STSM.16.M88.4 [R2+0x4000], R24 ;  /* 0x0040001802007844 */ /* 0x000fe20000000200 */
[C---:B-1----:R-:W-:Y:S02]  /*4de0*/  LOP3.LUT R8, R0.reuse, 0x40, RZ, 0x3c, !PT ;  /* 0x0000004000087812 */ /* 0x042fe400078e3cff */
[----:B------:R-:W-:Y:S01]  /*4df0*/  LOP3.LUT R0, R0, 0x60, RZ, 0x3c, !PT ;  /* 0x0000006000007812 */ /* 0x000fe200078e3cff */
[----:B------:R-:W-:Y:S02]  /*4e00*/  STSM.16.M88.4 [R2+0xc000], R56 ;  /* 0x00c0003802007844 */ /* 0x000fe40000000200 */
[----:B------:R-:W-:Y:S02]  /*4e10*/  VIADD R8, R8, UR20 ;  /* 0x0000001408087c36 */ /* 0x000fe40008000000 */
[----:B------:R-:W-:Y:S01]  /*4e20*/  STSM.16.M88.4 [R2+0x14000], R88 ;  /* 0x0140005802007844 */ /* 0x000fe20000000200 */
[----:B------:R-:W-:-:S03]  /*4e30*/  VIADD R0, R0, UR20 ;  /* 0x0000001400007c36 */ /* 0x000fc60008000000 */
[----:B------:R-:W-:Y:S04]  /*4e40*/  STSM.16.M88.4 [R2+0x1c000], R120 ;  /* 0x01c0007802007844 */ /* 0x000fe80000000200 */
[----:B------:R-:W-:Y:S04]  /*4e50*/  STSM.16.M88.4 [R3], R4 ;  /* 0x0000000403007844 */ /* 0x000fe80000000200 */
[----:B------:R-:W-:Y:S04]  /*4e60*/  STSM.16.M88.4 [R3+0x8000], R152 ;  /* 0x0080009803007844 */ /* 0x000fe80000000200 */
[----:B------:R-:W-:Y:S04]  /*4e70*/  STSM.16.M88.4 [R3+0x10000], R168 ;  /* 0x010000a803007844 */ /* 0x000fe80000000200 */
[----:B------:R-:W-:Y:S04]  /*4e80*/  STSM.16.M88.4 [R3+0x18000], R184 ;  /* 0x018000b803007844 */ /* 0x000fe80000000200 */
[----:B------:R-:W-:Y:S04]  /*4e90*/  STSM.16.M88.4 [R3+0x4000], R32 ;  /* 0x0040002003007844 */ /* 0x000fe80000000200 */
[----:B------:R-:W-:Y:S04]  /*4ea0*/  STSM.16.M88.4 [R3+0xc000], R64 ;  /* 0x00c0004003007844 */ /* 0x000fe80000000200 */
[----:B------:R-:W-:Y:S04]  /*4eb0*/  STSM.16.M88.4 [R3+0x14000], R96 ;  /* 0x0140006003007844 */ /* 0x000fe80000000200 */
        /* <DEDUP_REMOVED lines=16> */
[----:B------:R-:W-:Y:S01]  /*4fc0*/  STSM.16.M88.4 [R0+0x1c000], R144 ;  /* 0x01c0009000007844 */ /* 0x000fe20000000200 */
[----:B------:R1:W-:Y:S06]  /*4fd0*/  MEMBAR.ALL.CTA ;  /* 0x0000000000007992 */ /* 0x0003ec0000008000 */
[----:B-1----:R-:W1:Y:S02]  /*4fe0*/  FENCE.VIEW.ASYNC.S ;  /* 0x00000000000073c6 */ /* 0x002e640000000000 */
[----:B-1----:R-:W-:Y:S06]  /*4ff0*/  BAR.SYNC.DEFER_BLOCKING 0x0 ;  /* 0x0000000000007b1d */ /* 0x002fec0000010000 */
[----:B------:R1:W-:Y:S01]  /*5000*/  @UP1 UTMASTG.2D [UR8], [UR6] ;  /* 0x00000008060013b5 */ /* 0x0003e20008008000 */
[----:B------:R0:W-:Y:S01]  /*5010*/  UTMACMDFLUSH ;  /* 0x00000000000079b7 */ /* 0x0001e20000000000 */
[----:B------:R-:W-:-:S04]  /*5020*/  DEPBAR.LE SB0, 0x0 ;  /* 0x000080000000791a */ /* 0x000fc80000000000 */
[----:B------:R-:W-:Y:S06]  /*5030*/  BAR.SYNC.DEFER_BLOCKING 0x0 ;  /* 0x0000000000007b1d */ /* 0x000fec0000010000 */
[----:B-1----:R-:W-:Y:S05]  /*5040*/  EXIT ;  /* 0x000000000000794d */ /* 0x002fea0003800000 */
.L_x_48:
[----:B------:R-:W1:Y:S02]  /*5050*/  SYNCS.PHASECHK.TRANS64.TRYWAIT P0, [UR19+0x20000], R0 ;  /* 0x02000000ff0075a7 */ /* 0x000e640008000153 */
[----:B-1----:R-:W-:Y:S05]  /*5060*/  @!P0 BRA `(.L_x_48) ;  /* 0xfffffffc00f88947 */ /* 0x002fea000383ffff */
[----:B------:R-:W-:Y:S05]  /*5070*/  BRA `(.L_x_50) ;  /* 0xffffffdc00987947 */ /* 0x000fea000383ffff */
.L_x_51:
[----:B------:R-:W-:-:S00]  /*5080*/  BRA `(.L_x_51) ;  /* 0xfffffffc00fc7947 */ /* 0x000fc0000383ffff */
[----:B------:R-:W-:-:S00]  /*5090*/  NOP ;  /* 0x0000000000007918 */ /* 0x000fc00000000000 */
        /* <DEDUP_REMOVED lines=14> */
.L_x_52:


//--------------------- .nv.shared.gluon_wgmma    --------------------------
	.section	.nv.shared.gluon_wgmma,"aw",@nobits
	.sectionflags	@""
	.align	16
	.zero		1024


//--------------------- .nv.shared.reserved.0     --------------------------
	.section	.nv.shared.reserved.0,"aw",@nobits
	.weak		__nv_reservedSMEM_offset_0_alias
	.size		__nv_reservedSMEM_offset_0_alias, 0, 0
	.other		__nv_reservedSMEM_offset_0_alias,@"STO_CUDA_RESERVED_SHARED STV_DEFAULT"
__nv_reservedSMEM_offset_0_alias:
	.zero		0


//--------------------- .nv.constant0.gluon_wgmma --------------------------
	.section	.nv.constant0.gluon_wgmma,"a",@progbits
	.sectionflags	@""
	.align	4
.nv.constant0.gluon_wgmma:
	.zero		608


//--------------------- SYMBOLS --------------------------

	.type		.nv.reservedSmem.offset0,@object
	.size		.nv.reservedSmem.offset0,0x4
